	.target	sm_90a

	.elftype	@"ET_EXEC"


//--------------------- .note.nv.tkinfo           --------------------------
	.section	.note.nv.tkinfo,"",@"SHT_NOTE"
	.sectionflags	@"SHF_NOTE_NV_TKINFO"
	.tkinfo
        /*0018*/ 	.word	0x00000002
        /*0030*/ 	.string	""
        /*0030*/ 	.string	"ptxas"
        /*0030*/ 	.string	"Cuda compilation tools, release 13.0, V13.0.88"
        /*0030*/ 	.string	"Build cuda_13.0.r13.0/compiler.36424714_0"
        /*0030*/ 	.string	"-v  -suppress-debug-info  -lineinfo  -arch sm_90a "



//--------------------- .note.nv.cuinfo           --------------------------
	.section	.note.nv.cuinfo,"",@"SHT_NOTE"
	.sectionflags	@"SHF_NOTE_NV_CUINFO"
        /*0018*/ 	.short	0x0002
        /*001a*/ 	.short	0x005a
        /*001c*/ 	.short	0x0082
	.zero		2


//--------------------- .nv.info                  --------------------------
	.section	.nv.info,"",@"SHT_CUDA_INFO"
	.align	4


	//----- nvinfo : EIATTR_REGCOUNT
	.align		4
        /*0000*/ 	.byte	0x04, 0x2f
        /*0002*/ 	.short	(.L_1 - .L_0)
	.align		4
.L_0:
        /*0004*/ 	.word	index@(matmul_kernel)
        /*0008*/ 	.word	0x000000ff


	//----- nvinfo : EIATTR_FRAME_SIZE
	.align		4
.L_1:
        /*000c*/ 	.byte	0x04, 0x11
        /*000e*/ 	.short	(.L_3 - .L_2)
	.align		4
.L_2:
        /*0010*/ 	.word	index@(matmul_kernel)
        /*0014*/ 	.word	0x00000148


	//----- nvinfo : EIATTR_MIN_STACK_SIZE
	.align		4
.L_3:
        /*0018*/ 	.byte	0x04, 0x12
        /*001a*/ 	.short	(.L_5 - .L_4)
	.align		4
.L_4:
        /*001c*/ 	.word	index@(matmul_kernel)
        /*0020*/ 	.word	0x00000148
.L_5:


//--------------------- .nv.compat                --------------------------
	.section	.nv.compat,"",@"SHT_CUDA_COMPAT_INFO"
	.align	4
        /*0000*/ 	.byte	0x02, 0x09, 0x01, 0x00, 0x02, 0x02, 0x04, 0x00, 0x02, 0x05, 0x05, 0x00, 0x03, 0x07, 0x01, 0x01
        /*0010*/ 	.byte	0x02, 0x03, 0x00, 0x00, 0x02, 0x06, 0x01, 0x00, 0x04, 0x0b, 0x08, 0x00, 0x00, 0x00, 0x00, 0x00
        /*0020*/ 	.byte	0x00, 0x00, 0x00, 0x00


//--------------------- .nv.info.matmul_kernel    --------------------------
	.section	.nv.info.matmul_kernel,"",@"SHT_CUDA_INFO"
	.sectionflags	@""
	.align	4


	//----- nvinfo : EIATTR_CUDA_API_VERSION
	.align		4
        /*0000*/ 	.byte	0x04, 0x37
        /*0002*/ 	.short	(.L_7 - .L_6)
.L_6:
        /*0004*/ 	.word	0x00000082


	//----- nvinfo : EIATTR_KPARAM_INFO
	.align		4
.L_7:
        /*0008*/ 	.byte	0x04, 0x17
        /*000a*/ 	.short	(.L_9 - .L_8)
.L_8:
        /*000c*/ 	.word	0x00000000
        /*0010*/ 	.short	0x000d
        /*0012*/ 	.short	0x0048
        /*0014*/ 	.byte	0x00, 0xf4, 0x21, 0x00


	//----- nvinfo : EIATTR_KPARAM_INFO
	.align		4
.L_9:
        /*0018*/ 	.byte	0x04, 0x17
        /*001a*/ 	.short	(.L_11 - .L_10)
.L_10:
        /*001c*/ 	.word	0x00000000
        /*0020*/ 	.short	0x000c
        /*0022*/ 	.short	0x0040
        /*0024*/ 	.byte	0x00, 0xf4, 0x21, 0x00


	//----- nvinfo : EIATTR_KPARAM_INFO
	.align		4
.L_11:
        /*0028*/ 	.byte	0x04, 0x17
        /*002a*/ 	.short	(.L_13 - .L_12)
.L_12:
        /*002c*/ 	.word	0x00000000
        /*0030*/ 	.short	0x000b
        /*0032*/ 	.short	0x0038
        /*0034*/ 	.byte	0x00, 0xf0, 0x11, 0x00


	//----- nvinfo : EIATTR_KPARAM_INFO
	.align		4
.L_13:
        /*0038*/ 	.byte	0x04, 0x17
        /*003a*/ 	.short	(.L_15 - .L_14)
.L_14:
        /*003c*/ 	.word	0x00000000
        /*0040*/ 	.short	0x000a
        /*0042*/ 	.short	0x0034
        /*0044*/ 	.byte	0x00, 0xf0, 0x11, 0x00


	//----- nvinfo : EIATTR_KPARAM_INFO
	.align		4
.L_15:
        /*0048*/ 	.byte	0x04, 0x17
        /*004a*/ 	.short	(.L_17 - .L_16)
.L_16:
        /*004c*/ 	.word	0x00000000
        /*0050*/ 	.short	0x0009
        /*0052*/ 	.short	0x0030
        /*0054*/ 	.byte	0x00, 0xf0, 0x11, 0x00


	//----- nvinfo : EIATTR_KPARAM_INFO
	.align		4
.L_17:
        /*0058*/ 	.byte	0x04, 0x17
        /*005a*/ 	.short	(.L_19 - .L_18)
.L_18:
        /*005c*/ 	.word	0x00000000
        /*0060*/ 	.short	0x0008
        /*0062*/ 	.short	0x002c
        /*0064*/ 	.byte	0x00, 0xf0, 0x11, 0x00


	//----- nvinfo : EIATTR_KPARAM_INFO
	.align		4
.L_19:
        /*0068*/ 	.byte	0x04, 0x17
        /*006a*/ 	.short	(.L_21 - .L_20)
.L_20:
        /*006c*/ 	.word	0x00000000
        /*0070*/ 	.short	0x0007
        /*0072*/ 	.short	0x0028
        /*0074*/ 	.byte	0x00, 0xf0, 0x11, 0x00


	//----- nvinfo : EIATTR_KPARAM_INFO
	.align		4
.L_21:
        /*0078*/ 	.byte	0x04, 0x17
        /*007a*/ 	.short	(.L_23 - .L_22)
.L_22:
        /*007c*/ 	.word	0x00000000
        /*0080*/ 	.short	0x0006
        /*0082*/ 	.short	0x0024
        /*0084*/ 	.byte	0x00, 0xf0, 0x11, 0x00


	//----- nvinfo : EIATTR_KPARAM_INFO
	.align		4
.L_23:
        /*0088*/ 	.byte	0x04, 0x17
        /*008a*/ 	.short	(.L_25 - .L_24)
.L_24:
        /*008c*/ 	.word	0x00000000
        /*0090*/ 	.short	0x0005
        /*0092*/ 	.short	0x0020
        /*0094*/ 	.byte	0x00, 0xf0, 0x11, 0x00


	//----- nvinfo : EIATTR_KPARAM_INFO
	.align		4
.L_25:
        /*0098*/ 	.byte	0x04, 0x17
        /*009a*/ 	.short	(.L_27 - .L_26)
.L_26:
        /*009c*/ 	.word	0x00000000
        /*00a0*/ 	.short	0x0004
        /*00a2*/ 	.short	0x001c
        /*00a4*/ 	.byte	0x00, 0xf0, 0x11, 0x00


	//----- nvinfo : EIATTR_KPARAM_INFO
	.align		4
.L_27:
        /*00a8*/ 	.byte	0x04, 0x17
        /*00aa*/ 	.short	(.L_29 - .L_28)
.L_28:
        /*00ac*/ 	.word	0x00000000
        /*00b0*/ 	.short	0x0003
        /*00b2*/ 	.short	0x0018
        /*00b4*/ 	.byte	0x00, 0xf0, 0x11, 0x00


	//----- nvinfo : EIATTR_KPARAM_INFO
	.align		4
.L_29:
        /*00b8*/ 	.byte	0x04, 0x17
        /*00ba*/ 	.short	(.L_31 - .L_30)
.L_30:
        /*00bc*/ 	.word	0x00000000
        /*00c0*/ 	.short	0x0002
        /*00c2*/ 	.short	0x0010
        /*00c4*/ 	.byte	0x00, 0xf4, 0x21, 0x00


	//----- nvinfo : EIATTR_KPARAM_INFO
	.align		4
.L_31:
        /*00c8*/ 	.byte	0x04, 0x17
        /*00ca*/ 	.short	(.L_33 - .L_32)
.L_32:
        /*00cc*/ 	.word	0x00000000
        /*00d0*/ 	.short	0x0001
        /*00d2*/ 	.short	0x0008
        /*00d4*/ 	.byte	0x00, 0xf4, 0x21, 0x00


	//----- nvinfo : EIATTR_KPARAM_INFO
	.align		4
.L_33:
        /*00d8*/ 	.byte	0x04, 0x17
        /*00da*/ 	.short	(.L_35 - .L_34)
.L_34:
        /*00dc*/ 	.word	0x00000000
        /*00e0*/ 	.short	0x0000
        /*00e2*/ 	.short	0x0000
        /*00e4*/ 	.byte	0x00, 0xf4, 0x21, 0x00


	//----- nvinfo : EIATTR_SPARSE_MMA_MASK
	.align		4
.L_35:
        /*00e8*/ 	.byte	0x03, 0x50
        /*00ea*/ 	.short	0x0000


	//----- nvinfo : EIATTR_MAXREG_COUNT
	.align		4
        /*00ec*/ 	.byte	0x03, 0x1b
        /*00ee*/ 	.short	0x00ff


	//----- nvinfo : EIATTR_NUM_BARRIERS
	.align		4
        /*00f0*/ 	.byte	0x02, 0x4c
        /*00f2*/ 	.byte	0x01
	.zero		1


	//----- nvinfo : EIATTR_ANNOTATIONS
	.align		4
        /*00f4*/ 	.byte	0x04, 0x55
        /*00f6*/ 	.short	(.L_37 - .L_36)


	//   ....[0]....
.L_36:
        /*00f8*/ 	.word	0x00000001
        /*00fc*/ 	.byte	0xd0, 0x00, 0x00, 0x00, 0x01, 0x00, 0x00, 0x00, 0x30, 0x2b, 0x00, 0x00, 0x01, 0x00, 0x00, 0x00
        /* <DEDUP_REMOVED lines=129> */
        /*091c*/ 	.byte	0x50, 0x09, 0x01, 0x00


	//----- nvinfo : EIATTR_MERCURY_ISA_VERSION
	.align		4
.L_37:
        /*0920*/ 	.byte	0x03, 0x5f
        /*0922*/ 	.short	0x0101


	//----- nvinfo : EIATTR_EXIT_INSTR_OFFSETS
	.align		4
        /*0924*/ 	.byte	0x04, 0x1c
        /*0926*/ 	.short	(.L_39 - .L_38)


	//   ....[0]....
.L_38:
        /*0928*/ 	.word	0x00010bf0


	//   ....[1]....
        /*092c*/ 	.word	0x00010c10


	//----- nvinfo : EIATTR_REQNTID
	.align		4
.L_39:
        /*0930*/ 	.byte	0x04, 0x10
        /*0932*/ 	.short	(.L_41 - .L_40)
.L_40:
        /*0934*/ 	.word	0x00000080
        /*0938*/ 	.word	0x00000001
        /*093c*/ 	.word	0x00000001


	//----- nvinfo : EIATTR_CBANK_PARAM_SIZE
	.align		4
.L_41:
        /*0940*/ 	.byte	0x03, 0x19
        /*0942*/ 	.short	0x0050


	//----- nvinfo : EIATTR_PARAM_CBANK
	.align		4
        /*0944*/ 	.byte	0x04, 0x0a
        /*0946*/ 	.short	(.L_43 - .L_42)
	.align		4
.L_42:
        /*0948*/ 	.word	index@(.nv.constant0.matmul_kernel)
        /*094c*/ 	.short	0x0210
        /*094e*/ 	.short	0x0050


	//----- nvinfo : EIATTR_SW_WAR
	.align		4
.L_43:
        /*0950*/ 	.byte	0x04, 0x36
        /*0952*/ 	.short	(.L_45 - .L_44)
.L_44:
        /*0954*/ 	.word	0x00000008
.L_45:


//--------------------- .nv.callgraph             --------------------------
	.section	.nv.callgraph,"",@"SHT_CUDA_CALLGRAPH"
	.align	4
	.sectionentsize	8
	.align		4
        /*0000*/ 	.word	0x00000000
	.align		4
        /*0004*/ 	.word	0xffffffff
	.align		4
        /*0008*/ 	.word	0x00000000
	.align		4
        /*000c*/ 	.word	0xfffffffe
	.align		4
        /*0010*/ 	.word	0x00000000
	.align		4
        /*0014*/ 	.word	0xfffffffd
	.align		4
        /*0018*/ 	.word	0x00000000
	.align		4
        /*001c*/ 	.word	0xfffffffc


//--------------------- .text.matmul_kernel       --------------------------
	.section	.text.matmul_kernel,"ax",@progbits
	.align	128
        .global         matmul_kernel
        .type           matmul_kernel,@function
        .size           matmul_kernel,(.L_x_3 - matmul_kernel)
        .other          matmul_kernel,@"STO_CUDA_ENTRY STV_DEFAULT"
matmul_kernel:
.text.matmul_kernel:
[----:B------:R-:W1:Y:S08]  /*0000*/  LDC R1, c[0x0][0x28] ;  /* 0x00000a00ff017b82 */ /* 0x000e700000000800 */
[----:B------:R-:W2:Y:S01]  /*0010*/  LDC.64 R2, c[0x0][0x228] ;  /* 0x00008a00ff027b82 */ /* 0x000ea20000000a00 */
[----:B-1----:R-:W-:Y:S01]  /*0020*/  VIADD R1, R1, 0xfffffeb8 ;  /* 0xfffffeb801017836 */ /* 0x002fe20000000000 */
[----:B------:R-:W1:Y:S01]  /*0030*/  S2R R5, SR_CTAID.X ;  /* 0x0000000000057919 */ /* 0x000e620000002500 */
[----:B------:R-:W-:Y:S01]  /*0040*/  ULDC UR4, c[0x0][0x240] ;  /* 0x0000900000047ab9 */ /* 0x000fe20000000800 */
[----:B------:R-:W-:Y:S01]  /*0050*/  ULDC.64 UR8, c[0x0][0x210] ;  /* 0x0000840000087ab9 */ /* 0x000fe20000000a00 */
[----:B------:R-:W-:Y:S01]  /*0060*/  LOP3.LUT R6, R6, 0xffffff7f, RZ, 0xc0, !PT ;  /* 0xffffff7f06067812 */ /* 0x000fe200078ec0ff */
[----:B------:R-:W3:Y:S01]  /*0070*/  S2R R152, SR_TID.X ;  /* 0x0000000000987919 */ /* 0x000ee20000002100 */
[----:B------:R-:W-:Y:S01]  /*0080*/  ULDC.64 UR16, c[0x0][0x208] ;  /* 0x0000820000107ab9 */ /* 0x000fe20000000a00 */
[----:B------:R-:W4:Y:S01]  /*0090*/  LDC.64 R184, c[0x0][0x230] ;  /* 0x00008c00ffb87b82 */ /* 0x000f220000000a00 */
[----:B------:R-:W-:-:S07]  /*00a0*/  ULDC UR12, c[0x0][0x230] ;  /* 0x00008c00000c7ab9 */ /* 0x000fce0000000800 */
[----:B------:R-:W5:Y:S01]  /*00b0*/  S2UR UR7, SR_CgaCtaId ;  /* 0x00000000000779c3 */ /* 0x000f620000008800 */
[----:B--2---:R-:W-:Y:S01]  /*00c0*/  IMAD.MOV.U32 R153, RZ, RZ, R3 ;  /* 0x000000ffff997224 */ /* 0x004fe200078e0003 */
[----:B------:R2:W-:Y:S01]  /*00d0*/  STL.64 [R1+0xc8], R2 ;  /* 0x0000c80201007387 */ /* 0x0005e20000100a00 */
[----:B------:R-:W-:Y:S02]  /*00e0*/  IMAD.MOV.U32 R156, RZ, RZ, R2 ;  /* 0x000000ffff9c7224 */ /* 0x000fe400078e0002 */
[----:B------:R-:W-:Y:S02]  /*00f0*/  VIADD R0, R153, 0xff ;  /* 0x000000ff99007836 */ /* 0x000fe40000000000 */
[----:B----4-:R-:W-:Y:S01]  /*0100*/  VIADD R155, R184, 0x1f ;  /* 0x0000001fb89b7836 */ /* 0x010fe20000000000 */
[----:B-1----:R-:W-:Y:S02]  /*0110*/  IABS R10, R5 ;  /* 0x00000005000a7213 */ /* 0x002fe40000000000 */
[----:B--2---:R-:W-:-:S02]  /*0120*/  SHF.R.S32.HI R3, RZ, 0x1f, R0 ;  /* 0x0000001fff037819 */ /* 0x004fc40000011400 */
[----:B---3--:R-:W-:Y:S02]  /*0130*/  LOP3.LUT R157, R152, 0x1f, RZ, 0xc0, !PT ;  /* 0x0000001f989d7812 */ /* 0x008fe400078ec0ff */
[----:B------:R-:W-:-:S04]  /*0140*/  LEA.HI R3, R3, R0, RZ, 0x8 ;  /* 0x0000000003037211 */ /* 0x000fc800078f40ff */
[----:B------:R-:W-:-:S05]  /*0150*/  SHF.R.S32.HI R3, RZ, 0x8, R3 ;  /* 0x00000008ff037819 */ /* 0x000fca0000011403 */
[----:B------:R-:W-:-:S05]  /*0160*/  IMAD.SHL.U32 R4, R3, 0x8, RZ ;  /* 0x0000000803047824 */ /* 0x000fca00078e00ff */
[-C--:B------:R-:W-:Y:S02]  /*0170*/  IABS R7, R4.reuse ;  /* 0x0000000400077213 */ /* 0x080fe40000000000 */
[----:B------:R-:W-:Y:S02]  /*0180*/  IABS R11, R4 ;  /* 0x00000004000b7213 */ /* 0x000fe40000000000 */
[----:B------:R-:W1:Y:S08]  /*0190*/  I2F.RP R0, R7 ;  /* 0x0000000700007306 */ /* 0x000e700000209400 */
[----:B-1----:R-:W1:Y:S02]  /*01a0*/  MUFU.RCP R0, R0 ;  /* 0x0000000000007308 */ /* 0x002e640000001000 */
[----:B-1----:R-:W-:-:S02]  /*01b0*/  VIADD R2, R0, 0xffffffe ;  /* 0x0ffffffe00027836 */ /* 0x002fc40000000000 */
[----:B------:R-:W-:-:S04]  /*01c0*/  IMAD.MOV R0, RZ, RZ, -R11 ;  /* 0x000000ffff007224 */ /* 0x000fc800078e0a0b */
[----:B------:R1:W2:Y:S02]  /*01d0*/  F2I.FTZ.U32.TRUNC.NTZ R3, R2 ;  /* 0x0000000200037305 */ /* 0x0002a4000021f000 */
[----:B-1----:R-:W-:Y:S02]  /*01e0*/  IMAD.MOV.U32 R2, RZ, RZ, RZ ;  /* 0x000000ffff027224 */ /* 0x002fe400078e00ff */
[----:B--2---:R-:W-:-:S04]  /*01f0*/  IMAD.MOV R8, RZ, RZ, -R3 ;  /* 0x000000ffff087224 */ /* 0x004fc800078e0a03 */
[----:B------:R-:W-:Y:S02]  /*0200*/  IMAD R9, R8, R7, RZ ;  /* 0x0000000708097224 */ /* 0x000fe400078e02ff */
[----:B------:R-:W-:Y:S02]  /*0210*/  IMAD.MOV.U32 R8, RZ, RZ, R10 ;  /* 0x000000ffff087224 */ /* 0x000fe400078e000a */
[----:B------:R-:W-:-:S06]  /*0220*/  IMAD.HI.U32 R3, R3, R9, R2 ;  /* 0x0000000903037227 */ /* 0x000fcc00078e0002 */
[----:B------:R-:W-:-:S04]  /*0230*/  IMAD.HI.U32 R3, R3, R8, RZ ;  /* 0x0000000803037227 */ /* 0x000fc800078e00ff */
[----:B------:R-:W-:-:S05]  /*0240*/  IMAD R0, R3, R0, R8 ;  /* 0x0000000003007224 */ /* 0x000fca00078e0208 */
[----:B------:R-:W-:-:S13]  /*0250*/  ISETP.GT.U32.AND P1, PT, R7, R0, PT ;  /* 0x000000000700720c */ /* 0x000fda0003f24070 */
[----:B------:R-:W-:Y:S02]  /*0260*/  @!P1 IMAD.IADD R0, R0, 0x1, -R7 ;  /* 0x0000000100009824 */ /* 0x000fe400078e0a07 */
[----:B------:R-:W-:Y:S01]  /*0270*/  @!P1 VIADD R3, R3, 0x1 ;  /* 0x0000000103039836 */ /* 0x000fe20000000000 */
[----:B------:R-:W-:Y:S02]  /*0280*/  ISETP.NE.AND P1, PT, R4, RZ, PT ;  /* 0x000000ff0400720c */ /* 0x000fe40003f25270 */
[----:B------:R-:W-:Y:S02]  /*0290*/  ISETP.GE.U32.AND P0, PT, R0, R7, PT ;  /* 0x000000070000720c */ /* 0x000fe40003f06070 */
[----:B------:R-:W-:Y:S02]  /*02a0*/  LOP3.LUT R0, R5, R4, RZ, 0x3c, !PT ;  /* 0x0000000405007212 */ /* 0x000fe400078e3cff */
[----:B------:R-:W-:Y:S02]  /*02b0*/  IABS R7, R153 ;  /* 0x0000009900077213 */ /* 0x000fe40000000000 */
[----:B------:R-:W-:Y:S01]  /*02c0*/  ISETP.GE.AND P2, PT, R0, RZ, PT ;  /* 0x000000ff0000720c */ /* 0x000fe20003f46270 */
[----:B------:R-:W-:-:S06]  /*02d0*/  VIADD R0, R156, 0x3f ;  /* 0x0000003f9c007836 */ /* 0x000fcc0000000000 */
[----:B------:R-:W-:-:S04]  /*02e0*/  @P0 VIADD R3, R3, 0x1 ;  /* 0x0000000103030836 */ /* 0x000fc80000000000 */
[----:B------:R-:W-:Y:S01]  /*02f0*/  IMAD.MOV.U32 R2, RZ, RZ, R3 ;  /* 0x000000ffff027224 */ /* 0x000fe200078e0003 */
[----:B------:R-:W-:-:S03]  /*0300*/  SHF.R.S32.HI R3, RZ, 0x1f, R0 ;  /* 0x0000001fff037819 */ /* 0x000fc60000011400 */
[----:B------:R-:W-:Y:S01]  /*0310*/  @!P2 IMAD.MOV R2, RZ, RZ, -R2 ;  /* 0x000000ffff02a224 */ /* 0x000fe200078e0a02 */
[----:B------:R-:W-:Y:S02]  /*0320*/  @!P1 LOP3.LUT R2, RZ, R4, RZ, 0x33, !PT ;  /* 0x00000004ff029212 */ /* 0x000fe400078e33ff */
[----:B------:R-:W-:-:S03]  /*0330*/  LEA.HI R3, R3, R0, RZ, 0x6 ;  /* 0x0000000003037211 */ /* 0x000fc600078f30ff */
[----:B------:R-:W-:Y:S02]  /*0340*/  IMAD.SHL.U32 R12, R2, 0x8, RZ ;  /* 0x00000008020c7824 */ /* 0x000fe400078e00ff */
[----:B------:R-:W-:-:S03]  /*0350*/  IMAD.MOV R2, RZ, RZ, -R2 ;  /* 0x000000ffff027224 */ /* 0x000fc600078e0a02 */
[----:B------:R-:W-:Y:S01]  /*0360*/  LEA.HI.SX32 R3, R3, -R12, 0x1a ;  /* 0x8000000c03037211 */ /* 0x000fe200078fd2ff */
[----:B------:R-:W-:Y:S02]  /*0370*/  IMAD R15, R4, R2, R5 ;  /* 0x00000002040f7224 */ /* 0x000fe400078e0205 */
[----:B------:R-:W-:Y:S01]  /*0380*/  IMAD.MOV.U32 R2, RZ, RZ, RZ ;  /* 0x000000ffff027224 */ /* 0x000fe200078e00ff */
[----:B------:R-:W-:Y:S01]  /*0390*/  VIMNMX R14, R3, 0x8, PT ;  /* 0x00000008030e7848 */ /* 0x000fe20003fe0100 */
[----:B------:R-:W-:Y:S01]  /*03a0*/  IMAD.MOV.U32 R4, RZ, RZ, R7 ;  /* 0x000000ffff047224 */ /* 0x000fe200078e0007 */
[----:B------:R-:W-:Y:S02]  /*03b0*/  IABS R11, R15 ;  /* 0x0000000f000b7213 */ /* 0x000fe40000000000 */
[----:B------:R-:W-:Y:S01]  /*03c0*/  IABS R9, R14 ;  /* 0x0000000e00097213 */ /* 0x000fe20000000000 */
[----:B------:R-:W1:Y:S08]  /*03d0*/  I2F.RP R7, R4 ;  /* 0x0000000400077306 */ /* 0x000e700000209400 */
[----:B------:R-:W2:Y:S08]  /*03e0*/  I2F.RP R0, R9 ;  /* 0x0000000900007306 */ /* 0x000eb00000209400 */
[----:B-1----:R-:W1:Y:S08]  /*03f0*/  MUFU.RCP R7, R7 ;  /* 0x0000000700077308 */ /* 0x002e700000001000 */
[----:B--2---:R-:W2:Y:S01]  /*0400*/  MUFU.RCP R0, R0 ;  /* 0x0000000000007308 */ /* 0x004ea20000001000 */
[----:B-1----:R-:W-:Y:S01]  /*0410*/  VIADD R10, R7, 0xffffffe ;  /* 0x0ffffffe070a7836 */ /* 0x002fe20000000000 */
[----:B------:R-:W-:-:S04]  /*0420*/  LOP3.LUT R7, R152, 0x60, RZ, 0xc0, !PT ;  /* 0x0000006098077812 */ /* 0x000fc800078ec0ff */
[----:B------:R-:W-:Y:S01]  /*0430*/  SHF.R.U32.HI R7, RZ, 0x1, R7 ;  /* 0x00000001ff077819 */ /* 0x000fe20000011607 */
[----:B--2---:R-:W-:Y:S01]  /*0440*/  VIADD R3, R0, 0xffffffe ;  /* 0x0ffffffe00037836 */ /* 0x004fe20000000000 */
[----:B------:R-:W-:-:S05]  /*0450*/  IABS R0, R14 ;  /* 0x0000000e00007213 */ /* 0x000fca0000000000 */
[----:B------:R-:W1:Y:S01]  /*0460*/  F2I.FTZ.U32.TRUNC.NTZ R3, R3 ;  /* 0x0000000300037305 */ /* 0x000e62000021f000 */
[----:B------:R-:W-:Y:S02]  /*0470*/  IMAD.MOV R0, RZ, RZ, -R0 ;  /* 0x000000ffff007224 */ /* 0x000fe400078e0a00 */
[----:B-1----:R-:W-:-:S04]  /*0480*/  IMAD.MOV R8, RZ, RZ, -R3 ;  /* 0x000000ffff087224 */ /* 0x002fc800078e0a03 */
[----:B------:R-:W-:-:S04]  /*0490*/  IMAD R5, R8, R9, RZ ;  /* 0x0000000908057224 */ /* 0x000fc800078e02ff */
[----:B------:R-:W-:Y:S01]  /*04a0*/  IMAD.HI.U32 R2, R3, R5, R2 ;  /* 0x0000000503027227 */ /* 0x000fe200078e0002 */
[----:B------:R-:W-:-:S04]  /*04b0*/  IABS R5, R156 ;  /* 0x0000009c00057213 */ /* 0x000fc80000000000 */
[----:B------:R-:W1:Y:S01]  /*04c0*/  I2F.RP R3, R5 ;  /* 0x0000000500037306 */ /* 0x000e620000209400 */
[----:B------:R-:W-:-:S04]  /*04d0*/  IMAD.HI.U32 R2, R2, R11, RZ ;  /* 0x0000000b02027227 */ /* 0x000fc800078e00ff */
[----:B------:R-:W-:-:S03]  /*04e0*/  IMAD R0, R2, R0, R11 ;  /* 0x0000000002007224 */ /* 0x000fc600078e020b */
[----:B------:R2:W3:Y:S02]  /*04f0*/  F2I.FTZ.U32.TRUNC.NTZ R11, R10 ;  /* 0x0000000a000b7305 */ /* 0x0004e4000021f000 */
[----:B------:R-:W-:-:S06]  /*0500*/  ISETP.GT.U32.AND P1, PT, R9, R0, PT ;  /* 0x000000000900720c */ /* 0x000fcc0003f24070 */
[----:B-1----:R-:W1:Y:S01]  /*0510*/  MUFU.RCP R3, R3 ;  /* 0x0000000300037308 */ /* 0x002e620000001000 */
[----:B--2---:R-:W-:-:S06]  /*0520*/  IMAD.MOV.U32 R10, RZ, RZ, RZ ;  /* 0x000000ffff0a7224 */ /* 0x004fcc00078e00ff */
[----:B------:R-:W-:Y:S02]  /*0530*/  @!P1 IMAD.IADD R0, R0, 0x1, -R9 ;  /* 0x0000000100009824 */ /* 0x000fe400078e0a09 */
[----:B------:R-:W-:Y:S01]  /*0540*/  @!P1 VIADD R2, R2, 0x1 ;  /* 0x0000000102029836 */ /* 0x000fe20000000000 */
[----:B------:R-:W-:Y:S01]  /*0550*/  ISETP.NE.AND P1, PT, R14, RZ, PT ;  /* 0x000000ff0e00720c */ /* 0x000fe20003f25270 */
[--C-:B---3--:R-:W-:Y:S01]  /*0560*/  IMAD.MOV R13, RZ, RZ, -R11.reuse ;  /* 0x000000ffff0d7224 */ /* 0x108fe200078e0a0b */
[----:B------:R-:W-:Y:S02]  /*0570*/  ISETP.GE.U32.AND P0, PT, R0, R9, PT ;  /* 0x000000090000720c */ /* 0x000fe40003f06070 */
[----:B------:R-:W-:Y:S01]  /*0580*/  LOP3.LUT R0, R15, R14, RZ, 0x3c, !PT ;  /* 0x0000000e0f007212 */ /* 0x000fe200078e3cff */
[----:B------:R-:W-:Y:S02]  /*0590*/  IMAD R13, R13, R4, RZ ;  /* 0x000000040d0d7224 */ /* 0x000fe400078e02ff */
[----:B-1----:R-:W-:Y:S01]  /*05a0*/  VIADD R8, R3, 0xffffffe ;  /* 0x0ffffffe03087836 */ /* 0x002fe20000000000 */
[----:B------:R-:W-:Y:S01]  /*05b0*/  ISETP.GE.AND P2, PT, R0, RZ, PT ;  /* 0x000000ff0000720c */ /* 0x000fe20003f46270 */
[----:B------:R-:W-:Y:S01]  /*05c0*/  IMAD.HI.U32 R10, R11, R13, R10 ;  /* 0x0000000d0b0a7227 */ /* 0x000fe200078e000a */
[----:B------:R-:W-:Y:S01]  /*05d0*/  SHF.R.U32.HI R3, RZ, 0x5, R152 ;  /* 0x00000005ff037819 */ /* 0x000fe20000011698 */
[----:B------:R-:W1:Y:S03]  /*05e0*/  F2I.FTZ.U32.TRUNC.NTZ R9, R8 ;  /* 0x0000000800097305 */ /* 0x000e66000021f000 */
[----:B------:R-:W-:Y:S01]  /*05f0*/  SGXT.U32 R3, R3, 0x2 ;  /* 0x000000020303781a */ /* 0x000fe20000000000 */
[----:B------:R-:W-:-:S04]  /*0600*/  @P0 VIADD R2, R2, 0x1 ;  /* 0x0000000102020836 */ /* 0x000fc80000000000 */
[----:B------:R-:W-:Y:S01]  /*0610*/  IMAD.MOV.U32 R16, RZ, RZ, R2 ;  /* 0x000000ffff107224 */ /* 0x000fe200078e0002 */
[----:B------:R-:W-:-:S03]  /*0620*/  LOP3.LUT R2, R152, 0x7f, RZ, 0xc0, !PT ;  /* 0x0000007f98027812 */ /* 0x000fc600078ec0ff */
[----:B------:R-:W-:Y:S01]  /*0630*/  @!P2 IMAD.MOV R16, RZ, RZ, -R16 ;  /* 0x000000ffff10a224 */ /* 0x000fe200078e0a10 */
[----:B------:R-:W-:Y:S01]  /*0640*/  @!P1 LOP3.LUT R16, RZ, R14, RZ, 0x33, !PT ;  /* 0x0000000eff109212 */ /* 0x000fe200078e33ff */
[----:B------:R-:W-:Y:S02]  /*0650*/  IMAD.SHL.U32 R2, R2, 0x4, RZ ;  /* 0x0000000402027824 */ /* 0x000fe400078e00ff */
[----:B-1----:R-:W-:Y:S02]  /*0660*/  IMAD.MOV R8, RZ, RZ, -R9 ;  /* 0x000000ffff087224 */ /* 0x002fe400078e0a09 */
[----:B------:R-:W-:Y:S01]  /*0670*/  IMAD.SHL.U32 R0, R16, 0x100, RZ ;  /* 0x0000010010007824 */ /* 0x000fe200078e00ff */
[----:B------:R-:W-:Y:S01]  /*0680*/  LOP3.LUT R2, R2, R7, RZ, 0x3c, !PT ;  /* 0x0000000702027212 */ /* 0x000fe200078e3cff */
[----:B------:R-:W-:Y:S02]  /*0690*/  IMAD R7, R8, R5, RZ ;  /* 0x0000000508077224 */ /* 0x000fe400078e02ff */
[----:B------:R-:W-:Y:S01]  /*06a0*/  IMAD.MOV.U32 R8, RZ, RZ, RZ ;  /* 0x000000ffff087224 */ /* 0x000fe200078e00ff */
[----:B------:R-:W-:Y:S01]  /*06b0*/  LOP3.LUT R3, R0, R3, RZ, 0xfc, !PT ;  /* 0x0000000300037212 */ /* 0x000fe200078efcff */
[----:B------:R-:W-:-:S02]  /*06c0*/  IMAD.MOV R11, RZ, RZ, -R16 ;  /* 0x000000ffff0b7224 */ /* 0x000fc400078e0a10 */
[----:B------:R-:W-:Y:S01]  /*06d0*/  IMAD.HI.U32 R9, R9, R7, R8 ;  /* 0x0000000709097227 */ /* 0x000fe200078e0008 */
[C---:B------:R-:W-:Y:S02]  /*06e0*/  LOP3.LUT R22, R3.reuse, 0xfc, RZ, 0xfc, !PT ;  /* 0x000000fc03167812 */ /* 0x040fe400078efcff */
[----:B------:R-:W-:Y:S01]  /*06f0*/  IABS R13, R3 ;  /* 0x00000003000d7213 */ /* 0x000fe20000000000 */
[----:B------:R-:W-:Y:S01]  /*0700*/  IMAD R11, R14, R11, R15 ;  /* 0x0000000b0e0b7224 */ /* 0x000fe200078e020f */
[----:B------:R-:W-:Y:S02]  /*0710*/  IABS R17, R22 ;  /* 0x0000001600117213 */ /* 0x000fe40000000000 */
[C---:B------:R-:W-:Y:S01]  /*0720*/  LOP3.LUT R16, R3.reuse, 0x4, RZ, 0xfc, !PT ;  /* 0x0000000403107812 */ /* 0x040fe200078efcff */
[C---:B------:R-:W-:Y:S01]  /*0730*/  IMAD.HI.U32 R7, R10.reuse, R13, RZ ;  /* 0x0000000d0a077227 */ /* 0x040fe200078e00ff */
[----:B------:R-:W-:Y:S02]  /*0740*/  LOP3.LUT R18, R3, 0x8, RZ, 0xfc, !PT ;  /* 0x0000000803127812 */ /* 0x000fe400078efcff */
[----:B------:R-:W-:Y:S01]  /*0750*/  IABS R15, R16 ;  /* 0x00000010000f7213 */ /* 0x000fe20000000000 */
[----:B------:R-:W-:Y:S01]  /*0760*/  IMAD.HI.U32 R8, R10, R17, RZ ;  /* 0x000000110a087227 */ /* 0x000fe200078e00ff */
[----:B------:R-:W-:-:S02]  /*0770*/  IABS R19, R18 ;  /* 0x0000001200137213 */ /* 0x000fc40000000000 */
[C---:B------:R-:W-:Y:S01]  /*0780*/  LOP3.LUT R20, R3.reuse, 0xc, RZ, 0xfc, !PT ;  /* 0x0000000c03147812 */ /* 0x040fe200078efcff */
[----:B------:R-:W-:Y:S01]  /*0790*/  IMAD.MOV R8, RZ, RZ, -R8 ;  /* 0x000000ffff087224 */ /* 0x000fe200078e0a08 */
[----:B------:R-:W-:Y:S01]  /*07a0*/  ISETP.GE.AND P0, PT, R22, RZ, PT ;  /* 0x000000ff1600720c */ /* 0x000fe20003f06270 */
[----:B------:R-:W-:Y:S01]  /*07b0*/  IMAD.MOV R7, RZ, RZ, -R7 ;  /* 0x000000ffff077224 */ /* 0x000fe200078e0a07 */
[----:B------:R-:W-:Y:S01]  /*07c0*/  IABS R21, R20 ;  /* 0x0000001400157213 */ /* 0x000fe20000000000 */
[C---:B------:R-:W-:Y:S01]  /*07d0*/  IMAD R17, R4.reuse, R8, R17 ;  /* 0x0000000804117224 */ /* 0x040fe200078e0211 */
[C---:B------:R-:W-:Y:S01]  /*07e0*/  LOP3.LUT R22, R3.reuse, 0x10, RZ, 0xfc, !PT ;  /* 0x0000001003167812 */ /* 0x040fe200078efcff */
[----:B------:R-:W-:Y:S01]  /*07f0*/  IMAD R7, R4, R7, R13 ;  /* 0x0000000704077224 */ /* 0x000fe200078e020d */
[----:B------:R-:W-:Y:S01]  /*0800*/  LOP3.LUT R23, R3, 0x14, RZ, 0xfc, !PT ;  /* 0x0000001403177812 */ /* 0x000fe200078efcff */
[----:B------:R-:W-:Y:S01]  /*0810*/  IMAD.HI.U32 R8, R10, R15, RZ ;  /* 0x0000000f0a087227 */ /* 0x000fe200078e00ff */
[----:B------:R-:W-:-:S02]  /*0820*/  ISETP.GT.U32.AND P4, PT, R4, R17, PT ;  /* 0x000000110400720c */ /* 0x000fc40003f84070 */
[----:B------:R-:W-:Y:S01]  /*0830*/  ISETP.GT.U32.AND P3, PT, R4, R7, PT ;  /* 0x000000070400720c */ /* 0x000fe20003f64070 */
[----:B------:R-:W-:Y:S01]  /*0840*/  IMAD.IADD R11, R12, 0x1, R11 ;  /* 0x000000010c0b7824 */ /* 0x000fe200078e020b */
[C---:B------:R-:W-:Y:S01]  /*0850*/  LOP3.LUT R24, R3.reuse, 0x18, RZ, 0xfc, !PT ;  /* 0x0000001803187812 */ /* 0x040fe200078efcff */
[----:B------:R-:W-:Y:S01]  /*0860*/  IMAD.HI.U32 R12, R10, R19, RZ ;  /* 0x000000130a0c7227 */ /* 0x000fe200078e00ff */
[----:B------:R-:W-:Y:S02]  /*0870*/  ISETP.GE.AND P1, PT, R16, RZ, PT ;  /* 0x000000ff1000720c */ /* 0x000fe40003f26270 */
[----:B------:R-:W-:Y:S01]  /*0880*/  ISETP.GE.AND P2, PT, R18, RZ, PT ;  /* 0x000000ff1200720c */ /* 0x000fe20003f46270 */
[----:B------:R-:W-:Y:S01]  /*0890*/  IMAD.MOV R8, RZ, RZ, -R8 ;  /* 0x000000ffff087224 */ /* 0x000fe200078e0a08 */
[C---:B------:R-:W-:Y:S01]  /*08a0*/  LOP3.LUT R26, R3.reuse, 0x20, RZ, 0xfc, !PT ;  /* 0x00000020031a7812 */ /* 0x040fe200078efcff */
[----:B------:R-:W-:Y:S01]  /*08b0*/  IMAD.MOV R13, RZ, RZ, -R12 ;  /* 0x000000ffff0d7224 */ /* 0x000fe200078e0a0c */
[----:B------:R-:W-:Y:S01]  /*08c0*/  LOP3.LUT R27, R3, 0x28, RZ, 0xfc, !PT ;  /* 0x00000028031b7812 */ /* 0x000fe200078efcff */
[----:B------:R-:W-:Y:S01]  /*08d0*/  @!P4 IMAD.IADD R17, R17, 0x1, -R4 ;  /* 0x000000011111c824 */ /* 0x000fe200078e0a04 */
[----:B------:R-:W-:Y:S01]  /*08e0*/  LOP3.LUT R28, R3, 0x2c, RZ, 0xfc, !PT ;  /* 0x0000002c031c7812 */ /* 0x000fe200078efcff */
[----:B------:R-:W-:Y:S01]  /*08f0*/  IMAD R12, R4, R8, R15 ;  /* 0x00000008040c7224 */ /* 0x000fe200078e020f */
[----:B------:R-:W-:Y:S01]  /*0900*/  IABS R15, R22 ;  /* 0x00000016000f7213 */ /* 0x000fe20000000000 */
[----:B------:R-:W-:Y:S01]  /*0910*/  IMAD.HI.U32 R8, R10, R21, RZ ;  /* 0x000000150a087227 */ /* 0x000fe200078e00ff */
[----:B------:R-:W-:-:S02]  /*0920*/  ISETP.GT.U32.AND P4, PT, R4, R17, PT ;  /* 0x000000110400720c */ /* 0x000fc40003f84070 */
[C---:B------:R-:W-:Y:S01]  /*0930*/  ISETP.GT.U32.AND P6, PT, R4.reuse, R12, PT ;  /* 0x0000000c0400720c */ /* 0x040fe20003fc4070 */
[----:B------:R-:W-:Y:S01]  /*0940*/  IMAD.MOV R8, RZ, RZ, -R8 ;  /* 0x000000ffff087224 */ /* 0x000fe200078e0a08 */
[----:B------:R-:W-:Y:S01]  /*0950*/  LOP3.LUT R30, R3, 0x40, RZ, 0xfc, !PT ;  /* 0x00000040031e7812 */ /* 0x000fe200078efcff */
[----:B------:R-:W-:Y:S01]  /*0960*/  @!P3 IMAD.IADD R7, R7, 0x1, -R4 ;  /* 0x000000010707b824 */ /* 0x000fe200078e0a04 */
[----:B------:R-:W-:Y:S01]  /*0970*/  LOP3.LUT R32, R3, 0x44, RZ, 0xfc, !PT ;  /* 0x0000004403207812 */ /* 0x000fe200078efcff */
[C---:B------:R-:W-:Y:S01]  /*0980*/  IMAD R14, R4.reuse, R8, R21 ;  /* 0x00000008040e7224 */ /* 0x040fe200078e0215 */
[----:B------:R-:W-:Y:S01]  /*0990*/  IABS R21, R24 ;  /* 0x0000001800157213 */ /* 0x000fe20000000000 */
[C---:B------:R-:W-:Y:S01]  /*09a0*/  IMAD R13, R4.reuse, R13, R19 ;  /* 0x0000000d040d7224 */ /* 0x040fe200078e0213 */
[----:B------:R-:W-:Y:S01]  /*09b0*/  ISETP.GT.U32.AND P5, PT, R4, R7, PT ;  /* 0x000000070400720c */ /* 0x000fe20003fa4070 */
[----:B------:R-:W-:Y:S01]  /*09c0*/  IMAD.HI.U32 R8, R10, R15, RZ ;  /* 0x0000000f0a087227 */ /* 0x000fe200078e00ff */
[----:B------:R-:W-:-:S02]  /*09d0*/  IABS R19, R23 ;  /* 0x0000001700137213 */ /* 0x000fc40000000000 */
[C---:B------:R-:W-:Y:S01]  /*09e0*/  ISETP.GT.U32.AND P3, PT, R4.reuse, R13, PT ;  /* 0x0000000d0400720c */ /* 0x040fe20003f64070 */
[--C-:B------:R-:W-:Y:S01]  /*09f0*/  @!P4 IMAD.IADD R17, R17, 0x1, -R4.reuse ;  /* 0x000000011111c824 */ /* 0x100fe200078e0a04 */
[----:B------:R-:W-:Y:S01]  /*0a00*/  ISETP.GT.U32.AND P4, PT, R4, R14, PT ;  /* 0x0000000e0400720c */ /* 0x000fe20003f84070 */
[----:B------:R-:W-:Y:S01]  /*0a10*/  @!P6 IMAD.IADD R12, R12, 0x1, -R4 ;  /* 0x000000010c0ce824 */ /* 0x000fe200078e0a04 */
[C---:B------:R-:W-:Y:S01]  /*0a20*/  LOP3.LUT R36, R3.reuse, 0x4c, RZ, 0xfc, !PT ;  /* 0x0000004c03247812 */ /* 0x040fe200078efcff */
[----:B------:R-:W-:Y:S01]  /*0a30*/  IMAD.MOV R16, RZ, RZ, -R8 ;  /* 0x000000ffff107224 */ /* 0x000fe200078e0a08 */
[----:B------:R-:W-:Y:S01]  /*0a40*/  LOP3.LUT R34, R3, 0x48, RZ, 0xfc, !PT ;  /* 0x0000004803227812 */ /* 0x000fe200078efcff */
[----:B------:R-:W-:Y:S01]  /*0a50*/  IMAD.HI.U32 R8, R10, R19, RZ ;  /* 0x000000130a087227 */ /* 0x000fe200078e00ff */
[C---:B------:R-:W-:Y:S02]  /*0a60*/  ISETP.GT.U32.AND P6, PT, R4.reuse, R12, PT ;  /* 0x0000000c0400720c */ /* 0x040fe40003fc4070 */
[----:B------:R-:W-:Y:S01]  /*0a70*/  IABS R33, R34 ;  /* 0x0000002200217213 */ /* 0x000fe20000000000 */
[--C-:B------:R-:W-:Y:S01]  /*0a80*/  @!P5 IMAD.IADD R7, R7, 0x1, -R4.reuse ;  /* 0x000000010707d824 */ /* 0x100fe200078e0a04 */
[C---:B------:R-:W-:Y:S01]  /*0a90*/  ISETP.GE.AND P5, PT, R3.reuse, RZ, PT ;  /* 0x000000ff0300720c */ /* 0x040fe20003fa6270 */
[----:B------:R-:W-:Y:S01]  /*0aa0*/  IMAD R15, R4, R16, R15 ;  /* 0x00000010040f7224 */ /* 0x000fe200078e020f */
[C---:B------:R-:W-:Y:S01]  /*0ab0*/  LOP3.LUT R42, R3.reuse, 0x64, RZ, 0xfc, !PT ;  /* 0x00000064032a7812 */ /* 0x040fe200078efcff */
[----:B------:R-:W-:Y:S01]  /*0ac0*/  @!P4 IMAD.IADD R14, R14, 0x1, -R4 ;  /* 0x000000010e0ec824 */ /* 0x000fe200078e0a04 */
[C---:B------:R-:W-:Y:S01]  /*0ad0*/  LOP3.LUT R38, R3.reuse, 0x5c, RZ, 0xfc, !PT ;  /* 0x0000005c03267812 */ /* 0x040fe200078efcff */
[----:B------:R-:W-:Y:S01]  /*0ae0*/  IMAD.HI.U32 R16, R10, R21, RZ ;  /* 0x000000150a107227 */ /* 0x000fe200078e00ff */
[----:B------:R-:W-:-:S02]  /*0af0*/  LOP3.LUT R40, R3, 0x60, RZ, 0xfc, !PT ;  /* 0x0000006003287812 */ /* 0x000fc400078efcff */
[----:B------:R-:W-:Y:S01]  /*0b00*/  ISETP.GT.U32.AND P4, PT, R4, R14, PT ;  /* 0x0000000e0400720c */ /* 0x000fe20003f84070 */
[----:B------:R-:W-:Y:S01]  /*0b10*/  IMAD.MOV R18, RZ, RZ, -R8 ;  /* 0x000000ffff127224 */ /* 0x000fe200078e0a08 */
[----:B------:R-:W-:Y:S01]  /*0b20*/  IABS R39, R38 ;  /* 0x0000002600277213 */ /* 0x000fe20000000000 */
[----:B------:R-:W-:Y:S01]  /*0b30*/  IMAD.MOV.U32 R8, RZ, RZ, R17 ;  /* 0x000000ffff087224 */ /* 0x000fe200078e0011 */
[----:B------:R-:W-:Y:S01]  /*0b40*/  IABS R41, R40 ;  /* 0x0000002800297213 */ /* 0x000fe20000000000 */
[----:B------:R-:W-:Y:S01]  /*0b50*/  @!P3 IMAD.IADD R13, R13, 0x1, -R4 ;  /* 0x000000010d0db824 */ /* 0x000fe200078e0a04 */
[----:B------:R-:W-:Y:S01]  /*0b60*/  ISETP.GE.AND P3, PT, R20, RZ, PT ;  /* 0x000000ff1400720c */ /* 0x000fe20003f66270 */
[----:B------:R-:W-:Y:S01]  /*0b70*/  IMAD.MOV R17, RZ, RZ, -R16 ;  /* 0x000000ffff117224 */ /* 0x000fe200078e0a10 */
[C---:B------:R-:W-:Y:S01]  /*0b80*/  LOP3.LUT R43, R3.reuse, 0x68, RZ, 0xfc, !PT ;  /* 0x00000068032b7812 */ /* 0x040fe200078efcff */
[----:B------:R-:W-:Y:S01]  /*0b90*/  @!P6 IMAD.IADD R12, R12, 0x1, -R4 ;  /* 0x000000010c0ce824 */ /* 0x000fe200078e0a04 */
[C---:B------:R-:W-:Y:S01]  /*0ba0*/  ISETP.GT.U32.AND P6, PT, R4.reuse, R15, PT ;  /* 0x0000000f0400720c */ /* 0x040fe20003fc4070 */
[C---:B------:R-:W-:Y:S01]  /*0bb0*/  IMAD R16, R4.reuse, R18, R19 ;  /* 0x0000001204107224 */ /* 0x040fe200078e0213 */
[C---:B------:R-:W-:Y:S01]  /*0bc0*/  LOP3.LUT R44, R3.reuse, 0x6c, RZ, 0xfc, !PT ;  /* 0x0000006c032c7812 */ /* 0x040fe200078efcff */
[----:B------:R-:W-:Y:S01]  /*0bd0*/  @!P5 IMAD.MOV R7, RZ, RZ, -R7 ;  /* 0x000000ffff07d224 */ /* 0x000fe200078e0a07 */
[C---:B------:R-:W-:Y:S01]  /*0be0*/  ISETP.GT.U32.AND P5, PT, R4.reuse, R13, PT ;  /* 0x0000000d0400720c */ /* 0x040fe20003fa4070 */
[C---:B------:R-:W-:Y:S01]  /*0bf0*/  IMAD R17, R4.reuse, R17, R21 ;  /* 0x0000001104117224 */ /* 0x040fe200078e0215 */
[----:B------:R-:W-:Y:S01]  /*0c00*/  LOP3.LUT R46, R3, 0x74, RZ, 0xfc, !PT ;  /* 0x00000074032e7812 */ /* 0x000fe200078efcff */
[----:B------:R-:W-:Y:S01]  /*0c10*/  @!P1 IMAD.MOV R12, RZ, RZ, -R12 ;  /* 0x000000ffff0c9224 */ /* 0x000fe200078e0a0c */
[----:B------:R-:W-:Y:S01]  /*0c20*/  ISETP.GT.U32.AND P1, PT, R4, R16, PT ;  /* 0x000000100400720c */ /* 0x000fe20003f24070 */
[----:B------:R-:W-:Y:S01]  /*0c30*/  @!P4 IMAD.IADD R14, R14, 0x1, -R4 ;  /* 0x000000010e0ec824 */ /* 0x000fe200078e0a04 */
[----:B------:R-:W-:Y:S01]  /*0c40*/  ISETP.GT.U32.AND P4, PT, R4, R17, PT ;  /* 0x000000110400720c */ /* 0x000fe20003f84070 */
[----:B------:R-:W-:Y:S01]  /*0c50*/  @!P0 IMAD.MOV R8, RZ, RZ, -R8 ;  /* 0x000000ffff088224 */ /* 0x000fe200078e0a08 */
[----:B------:R-:W-:Y:S01]  /*0c60*/  ISETP.GE.AND P0, PT, R22, RZ, PT ;  /* 0x000000ff1600720c */ /* 0x000fe20003f06270 */
[----:B------:R-:W-:Y:S01]  /*0c70*/  @!P6 IMAD.IADD R15, R15, 0x1, -R4 ;  /* 0x000000010f0fe824 */ /* 0x000fe200078e0a04 */
[----:B------:R-:W-:Y:S01]  /*0c80*/  LOP3.LUT R22, R3, 0x1c, RZ, 0xfc, !PT ;  /* 0x0000001c03167812 */ /* 0x000fe200078efcff */
[----:B------:R-:W-:Y:S01]  /*0c90*/  @!P3 IMAD.MOV R14, RZ, RZ, -R14 ;  /* 0x000000ffff0eb224 */ /* 0x000fe200078e0a0e */
[----:B------:R-:W-:Y:S01]  /*0ca0*/  ISETP.GE.AND P6, PT, R24, RZ, PT ;  /* 0x000000ff1800720c */ /* 0x000fe20003fc6270 */
[----:B------:R-:W-:Y:S01]  /*0cb0*/  @!P5 IMAD.IADD R13, R13, 0x1, -R4 ;  /* 0x000000010d0dd824 */ /* 0x000fe200078e0a04 */
[----:B------:R-:W-:-:S02]  /*0cc0*/  ISETP.GE.AND P5, PT, R23, RZ, PT ;  /* 0x000000ff1700720c */ /* 0x000fc40003fa6270 */
[----:B------:R-:W-:Y:S01]  /*0cd0*/  IABS R23, R26 ;  /* 0x0000001a00177213 */ /* 0x000fe20000000000 */
[--C-:B------:R-:W-:Y:S01]  /*0ce0*/  @!P1 IMAD.IADD R16, R16, 0x1, -R4.reuse ;  /* 0x0000000110109824 */ /* 0x100fe200078e0a04 */
[----:B------:R-:W-:Y:S01]  /*0cf0*/  IABS R21, R22 ;  /* 0x0000001600157213 */ /* 0x000fe20000000000 */
[----:B------:R-:W-:Y:S01]  /*0d00*/  @!P4 IMAD.IADD R17, R17, 0x1, -R4 ;  /* 0x000000011111c824 */ /* 0x000fe200078e0a04 */
[----:B------:R-:W-:Y:S01]  /*0d10*/  ISETP.GT.U32.AND P1, PT, R4, R15, PT ;  /* 0x0000000f0400720c */ /* 0x000fe20003f24070 */
[----:B------:R-:W-:Y:S01]  /*0d20*/  IMAD.HI.U32 R19, R10, R23, RZ ;  /* 0x000000170a137227 */ /* 0x000fe200078e00ff */
[----:B------:R-:W-:Y:S02]  /*0d30*/  ISETP.GT.U32.AND P4, PT, R4, R16, PT ;  /* 0x000000100400720c */ /* 0x000fe40003f84070 */
[C---:B------:R-:W-:Y:S01]  /*0d40*/  LOP3.LUT R24, R3.reuse, 0x24, RZ, 0xfc, !PT ;  /* 0x0000002403187812 */ /* 0x040fe200078efcff */
[----:B------:R-:W-:Y:S01]  /*0d50*/  IMAD.MOV R19, RZ, RZ, -R19 ;  /* 0x000000ffff137224 */ /* 0x000fe200078e0a13 */
[----:B------:R-:W-:Y:S01]  /*0d60*/  LOP3.LUT R48, R3, 0x7c, RZ, 0xfc, !PT ;  /* 0x0000007c03307812 */ /* 0x000fe200078efcff */
[----:B------:R-:W-:Y:S01]  /*0d70*/  IMAD.HI.U32 R18, R10, R21, RZ ;  /* 0x000000150a127227 */ /* 0x000fe200078e00ff */
[----:B------:R-:W-:-:S02]  /*0d80*/  IABS R25, R24 ;  /* 0x0000001800197213 */ /* 0x000fc40000000000 */
[----:B------:R-:W-:Y:S01]  /*0d90*/  IABS R47, R48 ;  /* 0x00000030002f7213 */ /* 0x000fe20000000000 */
[----:B------:R-:W-:Y:S01]  /*0da0*/  IMAD R19, R4, R19, R23 ;  /* 0x0000001304137224 */ /* 0x000fe200078e0217 */
[----:B------:R-:W-:Y:S01]  /*0db0*/  IABS R23, R27 ;  /* 0x0000001b00177213 */ /* 0x000fe20000000000 */
[----:B------:R-:W-:Y:S01]  /*0dc0*/  IMAD.MOV R18, RZ, RZ, -R18 ;  /* 0x000000ffff127224 */ /* 0x000fe200078e0a12 */
[----:B------:R-:W-:Y:S01]  /*0dd0*/  LOP3.LUT R50, R3, 0x80, RZ, 0xfc, !PT ;  /* 0x0000008003327812 */ /* 0x000fe200078efcff */
[--C-:B------:R-:W-:Y:S01]  /*0de0*/  @!P4 IMAD.IADD R16, R16, 0x1, -R4.reuse ;  /* 0x000000011010c824 */ /* 0x100fe200078e0a04 */
[C---:B------:R-:W-:Y:S01]  /*0df0*/  ISETP.GT.U32.AND P4, PT, R4.reuse, R19, PT ;  /* 0x000000130400720c */ /* 0x040fe20003f84070 */
[----:B------:R-:W-:Y:S01]  /*0e00*/  IMAD R18, R4, R18, R21 ;  /* 0x0000001204127224 */ /* 0x000fe200078e0215 */
[----:B------:R-:W-:Y:S01]  /*0e10*/  IABS R49, R50 ;  /* 0x0000003200317213 */ /* 0x000fe20000000000 */
[----:B------:R-:W-:Y:S01]  /*0e20*/  @!P1 IMAD.IADD R15, R15, 0x1, -R4 ;  /* 0x000000010f0f9824 */ /* 0x000fe200078e0a04 */
[----:B------:R-:W-:Y:S01]  /*0e30*/  LOP3.LUT R54, R3, 0x94, RZ, 0xfc, !PT ;  /* 0x0000009403367812 */ /* 0x000fe200078efcff */
[----:B------:R-:W-:Y:S01]  /*0e40*/  IMAD.HI.U32 R20, R10, R25, RZ ;  /* 0x000000190a147227 */ /* 0x000fe200078e00ff */
[----:B------:R-:W-:-:S02]  /*0e50*/  ISETP.GT.U32.AND P1, PT, R4, R18, PT ;  /* 0x000000120400720c */ /* 0x000fc40003f24070 */
[----:B------:R-:W-:Y:S01]  /*0e60*/  IABS R53, R54 ;  /* 0x0000003600357213 */ /* 0x000fe20000000000 */
[----:B------:R-:W-:Y:S01]  /*0e70*/  IMAD.MOV R20, RZ, RZ, -R20 ;  /* 0x000000ffff147224 */ /* 0x000fe200078e0a14 */
[----:B------:R-:W-:Y:S01]  /*0e80*/  LOP3.LUT R52, R3, 0x90, RZ, 0xfc, !PT ;  /* 0x0000009003347812 */ /* 0x000fe200078efcff */
[----:B------:R-:W-:Y:S01]  /*0e90*/  @!P2 IMAD.MOV R13, RZ, RZ, -R13 ;  /* 0x000000ffff0da224 */ /* 0x000fe200078e0a0d */
[C---:B------:R-:W-:Y:S01]  /*0ea0*/  ISETP.GT.U32.AND P2, PT, R4.reuse, R17, PT ;  /* 0x000000110400720c */ /* 0x040fe20003f44070 */
[----:B------:R-:W-:Y:S01]  /*0eb0*/  @!P4 IMAD.IADD R19, R19, 0x1, -R4 ;  /* 0x000000011313c824 */ /* 0x000fe200078e0a04 */
[----:B------:R-:W-:Y:S01]  /*0ec0*/  IABS R51, R52 ;  /* 0x0000003400337213 */ /* 0x000fe20000000000 */
[----:B------:R-:W-:Y:S01]  /*0ed0*/  IMAD R20, R4, R20, R25 ;  /* 0x0000001404147224 */ /* 0x000fe200078e0219 */
[----:B------:R-:W-:Y:S01]  /*0ee0*/  LOP3.LUT R55, R3, 0x98, RZ, 0xfc, !PT ;  /* 0x0000009803377812 */ /* 0x000fe200078efcff */
[----:B------:R-:W-:Y:S01]  /*0ef0*/  IMAD.HI.U32 R21, R10, R23, RZ ;  /* 0x000000170a157227 */ /* 0x000fe200078e00ff */
[----:B------:R-:W-:-:S02]  /*0f00*/  ISETP.GT.U32.AND P4, PT, R4, R19, PT ;  /* 0x000000130400720c */ /* 0x000fc40003f84070 */
[C---:B------:R-:W-:Y:S01]  /*0f10*/  LOP3.LUT R56, R3.reuse, 0x9c, RZ, 0xfc, !PT ;  /* 0x0000009c03387812 */ /* 0x040fe200078efcff */
[----:B------:R-:W-:Y:S01]  /*0f20*/  @!P0 IMAD.MOV R15, RZ, RZ, -R15 ;  /* 0x000000ffff0f8224 */ /* 0x000fe200078e0a0f */
[----:B------:R-:W-:Y:S01]  /*0f30*/  ISETP.GT.U32.AND P0, PT, R4, R20, PT ;  /* 0x000000140400720c */ /* 0x000fe20003f04070 */
[--C-:B------:R-:W-:Y:S01]  /*0f40*/  @!P1 IMAD.IADD R18, R18, 0x1, -R4.reuse ;  /* 0x0000000112129824 */ /* 0x100fe200078e0a04 */
[----:B------:R-:W-:Y:S01]  /*0f50*/  ISETP.GE.AND P1, PT, R26, RZ, PT ;  /* 0x000000ff1a00720c */ /* 0x000fe20003f26270 */
[----:B------:R-:W-:Y:S01]  /*0f60*/  IMAD.MOV R21, RZ, RZ, -R21 ;  /* 0x000000ffff157224 */ /* 0x000fe200078e0a15 */
[----:B------:R-:W-:Y:S01]  /*0f70*/  LOP3.LUT R26, R3, 0x38, RZ, 0xfc, !PT ;  /* 0x00000038031a7812 */ /* 0x000fe200078efcff */
[--C-:B------:R-:W-:Y:S01]  /*0f80*/  @!P2 IMAD.IADD R17, R17, 0x1, -R4.reuse ;  /* 0x000000011111a824 */ /* 0x100fe200078e0a04 */
[C---:B------:R-:W-:Y:S01]  /*0f90*/  ISETP.GT.U32.AND P3, PT, R4.reuse, R18, PT ;  /* 0x000000120400720c */ /* 0x040fe20003f64070 */
[----:B------:R-:W-:Y:S01]  /*0fa0*/  IMAD R21, R4, R21, R23 ;  /* 0x0000001504157224 */ /* 0x000fe200078e0217 */
[----:B------:R-:W-:Y:S01]  /*0fb0*/  ISETP.GE.AND P2, PT, R22, RZ, PT ;  /* 0x000000ff1600720c */ /* 0x000fe20003f46270 */
[----:B------:R-:W-:Y:S01]  /*0fc0*/  @!P4 IMAD.IADD R19, R19, 0x1, -R4 ;  /* 0x000000011313c824 */ /* 0x000fe200078e0a04 */
[----:B------:R-:W-:Y:S01]  /*0fd0*/  IABS R22, R28 ;  /* 0x0000001c00167213 */ /* 0x000fe20000000000 */
[----:B------:R-:W-:Y:S01]  /*0fe0*/  @!P5 IMAD.MOV R16, RZ, RZ, -R16 ;  /* 0x000000ffff10d224 */ /* 0x000fe200078e0a10 */
[----:B------:R-:W-:Y:S01]  /*0ff0*/  ISETP.GT.U32.AND P4, PT, R4, R21, PT ;  /* 0x000000150400720c */ /* 0x000fe20003f84070 */
[----:B------:R-:W-:Y:S01]  /*1000*/  @!P0 IMAD.IADD R20, R20, 0x1, -R4 ;  /* 0x0000000114148824 */ /* 0x000fe200078e0a04 */
[----:B------:R-:W-:Y:S01]  /*1010*/  ISETP.GE.AND P5, PT, R24, RZ, PT ;  /* 0x000000ff1800720c */ /* 0x000fe20003fa6270 */
[----:B------:R-:W-:Y:S01]  /*1020*/  IMAD.MOV.U32 R25, RZ, RZ, R22 ;  /* 0x000000ffff197224 */ /* 0x000fe200078e0016 */
[----:B------:R-:W-:Y:S01]  /*1030*/  LOP3.LUT R24, R3, 0x30, RZ, 0xfc, !PT ;  /* 0x0000003003187812 */ /* 0x000fe200078efcff */
[----:B------:R-:W-:Y:S01]  /*1040*/  @!P6 IMAD.MOV R17, RZ, RZ, -R17 ;  /* 0x000000ffff11e224 */ /* 0x000fe200078e0a11 */
[----:B------:R-:W-:Y:S01]  /*1050*/  ISETP.GT.U32.AND P0, PT, R4, R20, PT ;  /* 0x000000140400720c */ /* 0x000fe20003f04070 */
[----:B------:R-:W-:Y:S01]  /*1060*/  @!P3 IMAD.IADD R18, R18, 0x1, -R4 ;  /* 0x000000011212b824 */ /* 0x000fe200078e0a04 */
[----:B------:R-:W-:Y:S01]  /*1070*/  IABS R23, R24 ;  /* 0x0000001800177213 */ /* 0x000fe20000000000 */
[----:B------:R-:W-:Y:S01]  /*1080*/  IMAD.HI.U32 R22, R10, R25, RZ ;  /* 0x000000190a167227 */ /* 0x000fe200078e00ff */
[----:B------:R-:W-:-:S02]  /*1090*/  ISETP.GE.AND P6, PT, R27, RZ, PT ;  /* 0x000000ff1b00720c */ /* 0x000fc40003fc6270 */
[----:B------:R-:W-:Y:S01]  /*10a0*/  IABS R29, R26 ;  /* 0x0000001a001d7213 */ /* 0x000fe20000000000 */
[----:B------:R-:W-:Y:S01]  /*10b0*/  @!P2 IMAD.MOV R18, RZ, RZ, -R18 ;  /* 0x000000ffff12a224 */ /* 0x000fe200078e0a12 */
[----:B------:R-:W-:Y:S01]  /*10c0*/  ISETP.GE.AND P2, PT, R24, RZ, PT ;  /* 0x000000ff1800720c */ /* 0x000fe20003f46270 */
[----:B------:R-:W-:Y:S01]  /*10d0*/  @!P4 IMAD.IADD R21, R21, 0x1, -R4 ;  /* 0x000000011515c824 */ /* 0x000fe200078e0a04 */
[C---:B------:R-:W-:Y:S01]  /*10e0*/  LOP3.LUT R24, R3.reuse, 0x34, RZ, 0xfc, !PT ;  /* 0x0000003403187812 */ /* 0x040fe200078efcff */
[----:B------:R-:W-:Y:S01]  /*10f0*/  IMAD.MOV R22, RZ, RZ, -R22 ;  /* 0x000000ffff167224 */ /* 0x000fe200078e0a16 */
[----:B------:R-:W-:Y:S01]  /*1100*/  ISETP.GE.AND P3, PT, R28, RZ, PT ;  /* 0x000000ff1c00720c */ /* 0x000fe20003f66270 */
[----:B------:R-:W-:Y:S01]  /*1110*/  @!P0 IMAD.IADD R20, R20, 0x1, -R4 ;  /* 0x0000000114148824 */ /* 0x000fe200078e0a04 */
[----:B------:R-:W-:Y:S01]  /*1120*/  IABS R27, R24 ;  /* 0x00000018001b7213 */ /* 0x000fe20000000000 */
[C---:B------:R-:W-:Y:S01]  /*1130*/  IMAD R22, R4.reuse, R22, R25 ;  /* 0x0000001604167224 */ /* 0x040fe200078e0219 */
[----:B------:R-:W-:Y:S01]  /*1140*/  ISETP.GT.U32.AND P4, PT, R4, R21, PT ;  /* 0x000000150400720c */ /* 0x000fe20003f84070 */
[----:B------:R-:W-:Y:S01]  /*1150*/  IMAD.MOV.U32 R25, RZ, RZ, R23 ;  /* 0x000000ffff197224 */ /* 0x000fe200078e0017 */
[----:B------:R-:W-:Y:S01]  /*1160*/  ISETP.GE.AND P0, PT, R24, RZ, PT ;  /* 0x000000ff1800720c */ /* 0x000fe20003f06270 */
[----:B------:R-:W-:Y:S01]  /*1170*/  IMAD.HI.U32 R24, R10, R27, RZ ;  /* 0x0000001b0a187227 */ /* 0x000fe200078e00ff */
[----:B------:R-:W-:-:S02]  /*1180*/  LOP3.LUT R28, R3, 0x3c, RZ, 0xfc, !PT ;  /* 0x0000003c031c7812 */ /* 0x000fc400078efcff */
[C---:B------:R-:W-:Y:S01]  /*1190*/  LOP3.LUT R58, R3.reuse, 0xac, RZ, 0xfc, !PT ;  /* 0x000000ac033a7812 */ /* 0x040fe200078efcff */
[----:B------:R-:W-:Y:S01]  /*11a0*/  IMAD.MOV R24, RZ, RZ, -R24 ;  /* 0x000000ffff187224 */ /* 0x000fe200078e0a18 */
[----:B------:R-:W-:Y:S01]  /*11b0*/  IABS R31, R28 ;  /* 0x0000001c001f7213 */ /* 0x000fe20000000000 */
[----:B------:R-:W-:Y:S01]  /*11c0*/  IMAD.HI.U32 R23, R10, R25, RZ ;  /* 0x000000190a177227 */ /* 0x000fe200078e00ff */
[----:B------:R-:W-:Y:S02]  /*11d0*/  IABS R61, R58 ;  /* 0x0000003a003d7213 */ /* 0x000fe40000000000 */
[----:B------:R-:W-:Y:S01]  /*11e0*/  LOP3.LUT R60, R3, 0xb0, RZ, 0xfc, !PT ;  /* 0x000000b0033c7812 */ /* 0x000fe200078efcff */
[----:B------:R-:W-:Y:S01]  /*11f0*/  @!P4 IMAD.IADD R21, R21, 0x1, -R4 ;  /* 0x000000011515c824 */ /* 0x000fe200078e0a04 */
[----:B------:R-:W-:Y:S01]  /*1200*/  ISETP.GE.AND P4, PT, R26, RZ, PT ;  /* 0x000000ff1a00720c */ /* 0x000fe20003f86270 */
[C---:B------:R-:W-:Y:S01]  /*1210*/  IMAD R24, R4.reuse, R24, R27 ;  /* 0x0000001804187224 */ /* 0x040fe200078e021b */
[C---:B------:R-:W-:Y:S01]  /*1220*/  LOP3.LUT R62, R3.reuse, 0xb8, RZ, 0xfc, !PT ;  /* 0x000000b8033e7812 */ /* 0x040fe200078efcff */
[----:B------:R-:W-:Y:S01]  /*1230*/  @!P6 IMAD.MOV R21, RZ, RZ, -R21 ;  /* 0x000000ffff15e224 */ /* 0x000fe200078e0a15 */
[----:B------:R-:W-:Y:S01]  /*1240*/  LOP3.LUT R66, R3, 0xd8, RZ, 0xfc, !PT ;  /* 0x000000d803427812 */ /* 0x000fe200078efcff */
[----:B------:R-:W-:Y:S01]  /*1250*/  IMAD.MOV R23, RZ, RZ, -R23 ;  /* 0x000000ffff177224 */ /* 0x000fe200078e0a17 */
[C---:B------:R-:W-:Y:S01]  /*1260*/  ISETP.GT.U32.AND P6, PT, R4.reuse, R24, PT ;  /* 0x000000180400720c */ /* 0x040fe20003fc4070 */
[----:B------:R-:W-:Y:S01]  /*1270*/  @!P1 IMAD.MOV R19, RZ, RZ, -R19 ;  /* 0x000000ffff139224 */ /* 0x000fe200078e0a13 */
[C---:B------:R-:W-:Y:S01]  /*1280*/  ISETP.GT.U32.AND P1, PT, R4.reuse, R22, PT ;  /* 0x000000160400720c */ /* 0x040fe20003f24070 */
[----:B------:R-:W-:Y:S01]  /*1290*/  IMAD R23, R4, R23, R25 ;  /* 0x0000001704177224 */ /* 0x000fe200078e0219 */
[----:B------:R-:W-:Y:S01]  /*12a0*/  IABS R65, R62 ;  /* 0x0000003e00417213 */ /* 0x000fe20000000000 */
[----:B------:R-:W-:Y:S01]  /*12b0*/  IMAD.HI.U32 R25, R10, R29, RZ ;  /* 0x0000001d0a197227 */ /* 0x000fe200078e00ff */
[----:B------:R-:W-:-:S02]  /*12c0*/  IABS R79, R66 ;  /* 0x00000042004f7213 */ /* 0x000fc40000000000 */
[C---:B------:R-:W-:Y:S01]  /*12d0*/  LOP3.LUT R70, R3.reuse, 0xe0, RZ, 0xfc, !PT ;  /* 0x000000e003467812 */ /* 0x040fe200078efcff */
[----:B------:R-:W-:Y:S01]  /*12e0*/  IMAD.MOV R25, RZ, RZ, -R25 ;  /* 0x000000ffff197224 */ /* 0x000fe200078e0a19 */
[C---:B------:R-:W-:Y:S01]  /*12f0*/  LOP3.LUT R68, R3.reuse, 0xdc, RZ, 0xfc, !PT ;  /* 0x000000dc03447812 */ /* 0x040fe200078efcff */
[----:B------:R-:W-:Y:S01]  /*1300*/  @!P5 IMAD.MOV R20, RZ, RZ, -R20 ;  /* 0x000000ffff14d224 */ /* 0x000fe200078e0a14 */
[C---:B------:R-:W-:Y:S01]  /*1310*/  ISETP.GT.U32.AND P5, PT, R4.reuse, R23, PT ;  /* 0x000000170400720c */ /* 0x040fe20003fa4070 */
[----:B------:R-:W-:Y:S01]  /*1320*/  IMAD R25, R4, R25, R29 ;  /* 0x0000001904197224 */ /* 0x000fe200078e021d */
[----:B------:R-:W-:Y:S01]  /*1330*/  IABS R29, R30 ;  /* 0x0000001e001d7213 */ /* 0x000fe20000000000 */
[--C-:B------:R-:W-:Y:S01]  /*1340*/  @!P6 IMAD.IADD R24, R24, 0x1, -R4.reuse ;  /* 0x000000011818e824 */ /* 0x100fe200078e0a04 */
[C---:B------:R-:W-:Y:S01]  /*1350*/  LOP3.LUT R74, R3.reuse, 0xe8, RZ, 0xfc, !PT ;  /* 0x000000e8034a7812 */ /* 0x040fe200078efcff */
[----:B------:R-:W-:Y:S01]  /*1360*/  @!P1 IMAD.IADD R22, R22, 0x1, -R4 ;  /* 0x0000000116169824 */ /* 0x000fe200078e0a04 */
[----:B------:R-:W-:Y:S01]  /*1370*/  LOP3.LUT R72, R3, 0xe4, RZ, 0xfc, !PT ;  /* 0x000000e403487812 */ /* 0x000fe200078efcff */
[----:B------:R-:W-:Y:S01]  /*1380*/  IMAD.HI.U32 R27, R10, R29, RZ ;  /* 0x0000001d0a1b7227 */ /* 0x000fe200078e00ff */
[----:B------:R-:W-:-:S02]  /*1390*/  ISETP.GT.U32.AND P6, PT, R4, R24, PT ;  /* 0x000000180400720c */ /* 0x000fc40003fc4070 */
[----:B------:R-:W-:Y:S01]  /*13a0*/  ISETP.GT.U32.AND P1, PT, R4, R22, PT ;  /* 0x000000160400720c */ /* 0x000fe20003f24070 */
[----:B------:R-:W-:Y:S01]  /*13b0*/  IMAD.MOV R27, RZ, RZ, -R27 ;  /* 0x000000ffff1b7224 */ /* 0x000fe200078e0a1b */
[----:B------:R-:W-:Y:S01]  /*13c0*/  IABS R83, R74 ;  /* 0x0000004a00537213 */ /* 0x000fe20000000000 */
[----:B------:R-:W-:Y:S01]  /*13d0*/  IMAD.HI.U32 R26, R10, R31, RZ ;  /* 0x0000001f0a1a7227 */ /* 0x000fe200078e00ff */
[----:B------:R-:W-:Y:S02]  /*13e0*/  LOP3.LUT R76, R3, 0xec, RZ, 0xfc, !PT ;  /* 0x000000ec034c7812 */ /* 0x000fe400078efcff */
[----:B------:R-:W-:Y:S01]  /*13f0*/  IABS R81, R72 ;  /* 0x0000004800517213 */ /* 0x000fe20000000000 */
[----:B------:R-:W-:Y:S01]  /*1400*/  IMAD R27, R4, R27, R29 ;  /* 0x0000001b041b7224 */ /* 0x000fe200078e021d */
[----:B------:R-:W-:Y:S01]  /*1410*/  IABS R29, R36 ;  /* 0x00000024001d7213 */ /* 0x000fe20000000000 */
[----:B------:R-:W-:Y:S01]  /*1420*/  IMAD.MOV R26, RZ, RZ, -R26 ;  /* 0x000000ffff1a7224 */ /* 0x000fe200078e0a1a */
[----:B------:R-:W-:Y:S01]  /*1430*/  IABS R85, R76 ;  /* 0x0000004c00557213 */ /* 0x000fe20000000000 */
[--C-:B------:R-:W-:Y:S01]  /*1440*/  @!P6 IMAD.IADD R24, R24, 0x1, -R4.reuse ;  /* 0x000000011818e824 */ /* 0x100fe200078e0a04 */
[----:B------:R-:W-:Y:S01]  /*1450*/  ISETP.GT.U32.AND P6, PT, R4, R27, PT ;  /* 0x0000001b0400720c */ /* 0x000fe20003fc4070 */
[----:B------:R-:W-:-:S02]  /*1460*/  @!P5 IMAD.IADD R23, R23, 0x1, -R4 ;  /* 0x000000011717d824 */ /* 0x000fc400078e0a04 */
[----:B------:R-:W-:Y:S01]  /*1470*/  @!P1 IMAD.IADD R22, R22, 0x1, -R4 ;  /* 0x0000000116169824 */ /* 0x000fe200078e0a04 */
[----:B------:R-:W-:Y:S01]  /*1480*/  ISETP.GE.AND P1, PT, R28, RZ, PT ;  /* 0x000000ff1c00720c */ /* 0x000fe20003f26270 */
[C---:B------:R-:W-:Y:S01]  /*1490*/  IMAD R26, R4.reuse, R26, R31 ;  /* 0x0000001a041a7224 */ /* 0x040fe200078e021f */
[----:B------:R-:W-:Y:S01]  /*14a0*/  IABS R31, R32 ;  /* 0x00000020001f7213 */ /* 0x000fe20000000000 */
[----:B------:R-:W-:Y:S01]  /*14b0*/  @!P3 IMAD.MOV R22, RZ, RZ, -R22 ;  /* 0x000000ffff16b224 */ /* 0x000fe200078e0a16 */
[C---:B------:R-:W-:Y:S01]  /*14c0*/  ISETP.GT.U32.AND P5, PT, R4.reuse, R23, PT ;  /* 0x000000170400720c */ /* 0x040fe20003fa4070 */
[----:B------:R-:W-:Y:S01]  /*14d0*/  @!P0 IMAD.MOV R24, RZ, RZ, -R24 ;  /* 0x000000ffff188224 */ /* 0x000fe200078e0a18 */
[----:B------:R-:W-:Y:S01]  /*14e0*/  ISETP.GT.U32.AND P3, PT, R4, R25, PT ;  /* 0x000000190400720c */ /* 0x000fe20003f64070 */
[----:B------:R-:W-:Y:S01]  /*14f0*/  IMAD.HI.U32 R28, R10, R31, RZ ;  /* 0x0000001f0a1c7227 */ /* 0x000fe200078e00ff */
[----:B------:R-:W-:Y:S02]  /*1500*/  ISETP.GE.AND P0, PT, R32, RZ, PT ;  /* 0x000000ff2000720c */ /* 0x000fe40003f06270 */
[----:B------:R-:W-:Y:S01]  /*1510*/  LOP3.LUT R32, R3, 0x50, RZ, 0xfc, !PT ;  /* 0x0000005003207812 */ /* 0x000fe200078efcff */
[----:B------:R-:W-:-:S02]  /*1520*/  IMAD.MOV R28, RZ, RZ, -R28 ;  /* 0x000000ffff1c7224 */ /* 0x000fc400078e0a1c */
[--C-:B------:R-:W-:Y:S02]  /*1530*/  @!P6 IMAD.IADD R27, R27, 0x1, -R4.reuse ;  /* 0x000000011b1be824 */ /* 0x100fe400078e0a04 */
[C---:B------:R-:W-:Y:S02]  /*1540*/  IMAD R28, R4.reuse, R28, R31 ;  /* 0x0000001c041c7224 */ /* 0x040fe400078e021f */
[--C-:B------:R-:W-:Y:S01]  /*1550*/  @!P5 IMAD.IADD R23, R23, 0x1, -R4.reuse ;  /* 0x000000011717d824 */ /* 0x100fe200078e0a04 */
[C---:B------:R-:W-:Y:S01]  /*1560*/  ISETP.GT.U32.AND P6, PT, R4.reuse, R27, PT ;  /* 0x0000001b0400720c */ /* 0x040fe20003fc4070 */
[----:B------:R-:W-:Y:S01]  /*1570*/  IMAD.MOV.U32 R31, RZ, RZ, R29 ;  /* 0x000000ffff1f7224 */ /* 0x000fe200078e001d */
[----:B------:R-:W-:Y:S01]  /*1580*/  ISETP.GT.U32.AND P5, PT, R4, R26, PT ;  /* 0x0000001a0400720c */ /* 0x000fe20003fa4070 */
[----:B------:R-:W-:Y:S02]  /*1590*/  @!P3 IMAD.IADD R25, R25, 0x1, -R4 ;  /* 0x000000011919b824 */ /* 0x000fe400078e0a04 */
[----:B------:R-:W-:-:S03]  /*15a0*/  IMAD.HI.U32 R29, R10, R33, RZ ;  /* 0x000000210a1d7227 */ /* 0x000fc600078e00ff */
[----:B------:R-:W-:Y:S01]  /*15b0*/  ISETP.GT.U32.AND P3, PT, R4, R25, PT ;  /* 0x000000190400720c */ /* 0x000fe20003f64070 */
[----:B------:R-:W-:Y:S02]  /*15c0*/  IMAD.MOV R29, RZ, RZ, -R29 ;  /* 0x000000ffff1d7224 */ /* 0x000fe400078e0a1d */
[----:B------:R-:W-:Y:S01]  /*15d0*/  @!P2 IMAD.MOV R23, RZ, RZ, -R23 ;  /* 0x000000ffff17a224 */ /* 0x000fe200078e0a17 */
[----:B------:R-:W-:Y:S01]  /*15e0*/  ISETP.GE.AND P2, PT, R30, RZ, PT ;  /* 0x000000ff1e00720c */ /* 0x000fe20003f46270 */
[----:B------:R-:W-:Y:S01]  /*15f0*/  IMAD R29, R4, R29, R33 ;  /* 0x0000001d041d7224 */ /* 0x000fe200078e0221 */
[----:B------:R-:W-:Y:S01]  /*1600*/  IABS R33, R32 ;  /* 0x0000002000217213 */ /* 0x000fe20000000000 */
[----:B------:R-:W-:-:S04]  /*1610*/  IMAD.HI.U32 R30, R10, R31, RZ ;  /* 0x0000001f0a1e7227 */ /* 0x000fc800078e00ff */
[--C-:B------:R-:W-:Y:S01]  /*1620*/  @!P6 IMAD.IADD R27, R27, 0x1, -R4.reuse ;  /* 0x000000011b1be824 */ /* 0x100fe200078e0a04 */
[----:B------:R-:W-:Y:S01]  /*1630*/  ISETP.GT.U32.AND P6, PT, R4, R29, PT ;  /* 0x0000001d0400720c */ /* 0x000fe20003fc4070 */
[----:B------:R-:W-:Y:S02]  /*1640*/  @!P5 IMAD.IADD R26, R26, 0x1, -R4 ;  /* 0x000000011a1ad824 */ /* 0x000fe400078e0a04 */
[----:B------:R-:W-:Y:S02]  /*1650*/  IMAD.MOV R30, RZ, RZ, -R30 ;  /* 0x000000ffff1e7224 */ /* 0x000fe400078e0a1e */
[----:B------:R-:W-:Y:S01]  /*1660*/  @!P3 IMAD.IADD R25, R25, 0x1, -R4 ;  /* 0x000000011919b824 */ /* 0x000fe200078e0a04 */
[C---:B------:R-:W-:Y:S01]  /*1670*/  ISETP.GT.U32.AND P5, PT, R4.reuse, R26, PT ;  /* 0x0000001a0400720c */ /* 0x040fe20003fa4070 */
[C---:B------:R-:W-:Y:S01]  /*1680*/  IMAD R30, R4.reuse, R30, R31 ;  /* 0x0000001e041e7224 */ /* 0x040fe200078e021f */
[----:B------:R-:W-:Y:S01]  /*1690*/  ISETP.GT.U32.AND P3, PT, R4, R28, PT ;  /* 0x0000001c0400720c */ /* 0x000fe20003f64070 */
[----:B------:R-:W-:-:S02]  /*16a0*/  @!P4 IMAD.MOV R25, RZ, RZ, -R25 ;  /* 0x000000ffff19c224 */ /* 0x000fc400078e0a19 */
[----:B------:R-:W-:Y:S01]  /*16b0*/  IMAD.HI.U32 R31, R10, R33, RZ ;  /* 0x000000210a1f7227 */ /* 0x000fe200078e00ff */
[----:B------:R-:W-:-:S03]  /*16c0*/  ISETP.GT.U32.AND P4, PT, R4, R30, PT ;  /* 0x0000001e0400720c */ /* 0x000fc60003f84070 */
[--C-:B------:R-:W-:Y:S02]  /*16d0*/  @!P6 IMAD.IADD R29, R29, 0x1, -R4.reuse ;  /* 0x000000011d1de824 */ /* 0x100fe400078e0a04 */
[----:B------:R-:W-:Y:S02]  /*16e0*/  IMAD.MOV R31, RZ, RZ, -R31 ;  /* 0x000000ffff1f7224 */ /* 0x000fe400078e0a1f */
[----:B------:R-:W-:Y:S01]  /*16f0*/  @!P5 IMAD.IADD R26, R26, 0x1, -R4 ;  /* 0x000000011a1ad824 */ /* 0x000fe200078e0a04 */
[----:B------:R-:W-:Y:S01]  /*1700*/  ISETP.GT.U32.AND P6, PT, R4, R29, PT ;  /* 0x0000001d0400720c */ /* 0x000fe20003fc4070 */
[----:B------:R-:W-:Y:S01]  /*1710*/  @!P2 IMAD.MOV R27, RZ, RZ, -R27 ;  /* 0x000000ffff1ba224 */ /* 0x000fe200078e0a1b */
[----:B------:R-:W-:Y:S01]  /*1720*/  ISETP.GE.AND P5, PT, R34, RZ, PT ;  /* 0x000000ff2200720c */ /* 0x000fe20003fa6270 */
[----:B------:R-:W-:Y:S01]  /*1730*/  @!P1 IMAD.MOV R26, RZ, RZ, -R26 ;  /* 0x000000ffff1a9224 */ /* 0x000fe200078e0a1a */
[C---:B------:R-:W-:Y:S01]  /*1740*/  LOP3.LUT R34, R3.reuse, 0x54, RZ, 0xfc, !PT ;  /* 0x0000005403227812 */ /* 0x040fe200078efcff */
[--C-:B------:R-:W-:Y:S01]  /*1750*/  @!P4 IMAD.IADD R30, R30, 0x1, -R4.reuse ;  /* 0x000000011e1ec824 */ /* 0x100fe200078e0a04 */
[----:B------:R-:W-:Y:S01]  /*1760*/  ISETP.GE.AND P1, PT, R36, RZ, PT ;  /* 0x000000ff2400720c */ /* 0x000fe20003f26270 */
[----:B------:R-:W-:Y:S01]  /*1770*/  IMAD R31, R4, R31, R33 ;  /* 0x0000001f041f7224 */ /* 0x000fe200078e0221 */
[----:B------:R-:W-:Y:S01]  /*1780*/  IABS R35, R34 ;  /* 0x0000002200237213 */ /* 0x000fe20000000000 */
[----:B------:R-:W-:Y:S01]  /*1790*/  @!P3 IMAD.IADD R28, R28, 0x1, -R4 ;  /* 0x000000011c1cb824 */ /* 0x000fe200078e0a04 */
[----:B------:R-:W-:-:S02]  /*17a0*/  LOP3.LUT R36, R3, 0x58, RZ, 0xfc, !PT ;  /* 0x0000005803247812 */ /* 0x000fc400078efcff */
[----:B------:R-:W-:Y:S01]  /*17b0*/  ISETP.GE.AND P2, PT, R32, RZ, PT ;  /* 0x000000ff2000720c */ /* 0x000fe20003f46270 */
[----:B------:R-:W-:Y:S01]  /*17c0*/  IMAD.HI.U32 R32, R10, R35, RZ ;  /* 0x000000230a207227 */ /* 0x000fe200078e00ff */
[----:B------:R-:W-:Y:S02]  /*17d0*/  IABS R37, R36 ;  /* 0x0000002400257213 */ /* 0x000fe40000000000 */
[C---:B------:R-:W-:Y:S01]  /*17e0*/  ISETP.GT.U32.AND P4, PT, R4.reuse, R30, PT ;  /* 0x0000001e0400720c */ /* 0x040fe20003f84070 */
[----:B------:R-:W-:Y:S01]  /*17f0*/  @!P6 IMAD.IADD R29, R29, 0x1, -R4 ;  /* 0x000000011d1de824 */ /* 0x000fe200078e0a04 */
[C---:B------:R-:W-:Y:S01]  /*1800*/  ISETP.GT.U32.AND P6, PT, R4.reuse, R31, PT ;  /* 0x0000001f0400720c */ /* 0x040fe20003fc4070 */
[----:B------:R-:W-:Y:S01]  /*1810*/  IMAD.MOV R32, RZ, RZ, -R32 ;  /* 0x000000ffff207224 */ /* 0x000fe200078e0a20 */
[----:B------:R-:W-:Y:S01]  /*1820*/  ISETP.GT.U32.AND P3, PT, R4, R28, PT ;  /* 0x0000001c0400720c */ /* 0x000fe20003f64070 */
[----:B------:R-:W-:-:S04]  /*1830*/  IMAD.HI.U32 R33, R10, R37, RZ ;  /* 0x000000250a217227 */ /* 0x000fc800078e00ff */
[----:B------:R-:W-:Y:S02]  /*1840*/  IMAD R32, R4, R32, R35 ;  /* 0x0000002004207224 */ /* 0x000fe400078e0223 */
[----:B------:R-:W-:Y:S02]  /*1850*/  IMAD.MOV R33, RZ, RZ, -R33 ;  /* 0x000000ffff217224 */ /* 0x000fe400078e0a21 */
[--C-:B------:R-:W-:Y:S01]  /*1860*/  @!P4 IMAD.IADD R30, R30, 0x1, -R4.reuse ;  /* 0x000000011e1ec824 */ /* 0x100fe200078e0a04 */
[C---:B------:R-:W-:Y:S01]  /*1870*/  ISETP.GT.U32.AND P4, PT, R4.reuse, R32, PT ;  /* 0x000000200400720c */ /* 0x040fe20003f84070 */
[----:B------:R-:W-:Y:S02]  /*1880*/  IMAD R33, R4, R33, R37 ;  /* 0x0000002104217224 */ /* 0x000fe400078e0225 */
[--C-:B------:R-:W-:Y:S02]  /*1890*/  @!P6 IMAD.IADD R31, R31, 0x1, -R4.reuse ;  /* 0x000000011f1fe824 */ /* 0x100fe400078e0a04 */
[----:B------:R-:W-:Y:S01]  /*18a0*/  @!P3 IMAD.IADD R28, R28, 0x1, -R4 ;  /* 0x000000011c1cb824 */ /* 0x000fe200078e0a04 */
[----:B------:R-:W-:Y:S01]  /*18b0*/  ISETP.GT.U32.AND P6, PT, R4, R33, PT ;  /* 0x000000210400720c */ /* 0x000fe20003fc4070 */
[----:B------:R-:W-:Y:S01]  /*18c0*/  IMAD.HI.U32 R35, R10, R41, RZ ;  /* 0x000000290a237227 */ /* 0x000fe200078e00ff */
[----:B------:R-:W-:-:S02]  /*18d0*/  ISETP.GE.AND P3, PT, R34, RZ, PT ;  /* 0x000000ff2200720c */ /* 0x000fc40003f66270 */
[----:B------:R-:W-:Y:S01]  /*18e0*/  IABS R34, R42 ;  /* 0x0000002a00227213 */ /* 0x000fe20000000000 */
[----:B------:R-:W-:Y:S01]  /*18f0*/  @!P0 IMAD.MOV R28, RZ, RZ, -R28 ;  /* 0x000000ffff1c8224 */ /* 0x000fe200078e0a1c */
[----:B------:R-:W-:Y:S01]  /*1900*/  ISETP.GE.AND P0, PT, R36, RZ, PT ;  /* 0x000000ff2400720c */ /* 0x000fe20003f06270 */
[----:B------:R-:W-:Y:S01]  /*1910*/  @!P4 IMAD.IADD R32, R32, 0x1, -R4 ;  /* 0x000000012020c824 */ /* 0x000fe200078e0a04 */
[----:B------:R-:W-:Y:S01]  /*1920*/  ISETP.GT.U32.AND P4, PT, R4, R31, PT ;  /* 0x0000001f0400720c */ /* 0x000fe20003f84070 */
[----:B------:R-:W-:Y:S02]  /*1930*/  IMAD.MOV.U32 R37, RZ, RZ, R34 ;  /* 0x000000ffff257224 */ /* 0x000fe400078e0022 */
[----:B------:R-:W-:-:S04]  /*1940*/  IMAD.HI.U32 R34, R10, R39, RZ ;  /* 0x000000270a227227 */ /* 0x000fc800078e00ff */
[----:B------:R-:W-:Y:S01]  /*1950*/  @!P6 IMAD.IADD R33, R33, 0x1, -R4 ;  /* 0x000000012121e824 */ /* 0x000fe200078e0a04 */
[----:B------:R-:W-:Y:S01]  /*1960*/  ISETP.GT.U32.AND P6, PT, R4, R32, PT ;  /* 0x000000200400720c */ /* 0x000fe20003fc4070 */
[----:B------:R-:W-:-:S04]  /*1970*/  IMAD.HI.U32 R36, R10, R37, RZ ;  /* 0x000000250a247227 */ /* 0x000fc800078e00ff */
[----:B------:R-:W-:Y:S02]  /*1980*/  IMAD.MOV R36, RZ, RZ, -R36 ;  /* 0x000000ffff247224 */ /* 0x000fe400078e0a24 */
[----:B------:R-:W-:Y:S02]  /*1990*/  IMAD.MOV R34, RZ, RZ, -R34 ;  /* 0x000000ffff227224 */ /* 0x000fe400078e0a22 */
[C---:B------:R-:W-:Y:S02]  /*19a0*/  IMAD R36, R4.reuse, R36, R37 ;  /* 0x0000002404247224 */ /* 0x040fe400078e0225 */
[----:B------:R-:W-:Y:S01]  /*19b0*/  IMAD R34, R4, R34, R39 ;  /* 0x0000002204227224 */ /* 0x000fe200078e0227 */
[----:B------:R-:W-:Y:S01]  /*19c0*/  IABS R39, R43 ;  /* 0x0000002b00277213 */ /* 0x000fe20000000000 */
[----:B------:R-:W-:Y:S01]  /*19d0*/  @!P6 IMAD.IADD R32, R32, 0x1, -R4 ;  /* 0x000000012020e824 */ /* 0x000fe200078e0a04 */
[----:B------:R-:W-:Y:S01]  /*19e0*/  ISETP.GT.U32.AND P6, PT, R4, R36, PT ;  /* 0x000000240400720c */ /* 0x000fe20003fc4070 */
[----:B------:R-:W-:-:S02]  /*19f0*/  IMAD.MOV R35, RZ, RZ, -R35 ;  /* 0x000000ffff237224 */ /* 0x000fc400078e0a23 */
[----:B------:R-:W-:-:S04]  /*1a00*/  IMAD.HI.U32 R37, R10, R39, RZ ;  /* 0x000000270a257227 */ /* 0x000fc800078e00ff */
[C---:B------:R-:W-:Y:S02]  /*1a10*/  IMAD R35, R4.reuse, R35, R41 ;  /* 0x0000002304237224 */ /* 0x040fe400078e0229 */
[----:B------:R-:W-:Y:S01]  /*1a20*/  @!P5 IMAD.MOV R29, RZ, RZ, -R29 ;  /* 0x000000ffff1dd224 */ /* 0x000fe200078e0a1d */
[C---:B------:R-:W-:Y:S01]  /*1a30*/  ISETP.GT.U32.AND P5, PT, R4.reuse, R33, PT ;  /* 0x000000210400720c */ /* 0x040fe20003fa4070 */
[----:B------:R-:W-:Y:S01]  /*1a40*/  @!P4 IMAD.IADD R31, R31, 0x1, -R4 ;  /* 0x000000011f1fc824 */ /* 0x000fe200078e0a04 */
[C---:B------:R-:W-:Y:S01]  /*1a50*/  ISETP.GT.U32.AND P4, PT, R4.reuse, R34, PT ;  /* 0x000000220400720c */ /* 0x040fe20003f84070 */
[----:B------:R-:W-:Y:S01]  /*1a60*/  @!P1 IMAD.MOV R30, RZ, RZ, -R30 ;  /* 0x000000ffff1e9224 */ /* 0x000fe200078e0a1e */
[----:B------:R-:W-:Y:S01]  /*1a70*/  ISETP.GT.U32.AND P1, PT, R4, R35, PT ;  /* 0x000000230400720c */ /* 0x000fe20003f24070 */
[----:B------:R-:W-:Y:S02]  /*1a80*/  IMAD.MOV R37, RZ, RZ, -R37 ;  /* 0x000000ffff257224 */ /* 0x000fe400078e0a25 */
[----:B------:R-:W-:-:S02]  /*1a90*/  @!P6 IMAD.IADD R36, R36, 0x1, -R4 ;  /* 0x000000012424e824 */ /* 0x000fc400078e0a04 */
[----:B------:R-:W-:Y:S01]  /*1aa0*/  IMAD R37, R4, R37, R39 ;  /* 0x0000002504257224 */ /* 0x000fe200078e0227 */
[----:B------:R-:W-:Y:S01]  /*1ab0*/  IABS R39, R44 ;  /* 0x0000002c00277213 */ /* 0x000fe20000000000 */
[----:B------:R-:W-:Y:S01]  /*1ac0*/  @!P2 IMAD.MOV R31, RZ, RZ, -R31 ;  /* 0x000000ffff1fa224 */ /* 0x000fe200078e0a1f */
[----:B------:R-:W-:Y:S01]  /*1ad0*/  ISETP.GE.AND P2, PT, R38, RZ, PT ;  /* 0x000000ff2600720c */ /* 0x000fe20003f46270 */
[----:B------:R-:W-:Y:S01]  /*1ae0*/  @!P5 IMAD.IADD R33, R33, 0x1, -R4 ;  /* 0x000000012121d824 */ /* 0x000fe200078e0a04 */
[----:B------:R-:W-:Y:S01]  /*1af0*/  ISETP.GT.U32.AND P6, PT, R4, R36, PT ;  /* 0x000000240400720c */ /* 0x000fe20003fc4070 */
[----:B------:R-:W-:Y:S01]  /*1b00*/  IMAD.HI.U32 R38, R10, R39, RZ ;  /* 0x000000270a267227 */ /* 0x000fe200078e00ff */
[----:B------:R-:W-:-:S03]  /*1b10*/  ISETP.GE.AND P5, PT, R40, RZ, PT ;  /* 0x000000ff2800720c */ /* 0x000fc60003fa6270 */
[--C-:B------:R-:W-:Y:S01]  /*1b20*/  @!P4 IMAD.IADD R34, R34, 0x1, -R4.reuse ;  /* 0x000000012222c824 */ /* 0x100fe200078e0a04 */
[----:B------:R-:W-:Y:S01]  /*1b30*/  ISETP.GE.AND P4, PT, R42, RZ, PT ;  /* 0x000000ff2a00720c */ /* 0x000fe20003f86270 */
[----:B------:R-:W-:Y:S01]  /*1b40*/  @!P1 IMAD.IADD R35, R35, 0x1, -R4 ;  /* 0x0000000123239824 */ /* 0x000fe200078e0a04 */
[----:B------:R-:W-:Y:S01]  /*1b50*/  LOP3.LUT R42, R3, 0x70, RZ, 0xfc, !PT ;  /* 0x00000070032a7812 */ /* 0x000fe200078efcff */
[----:B------:R-:W-:Y:S01]  /*1b60*/  IMAD.MOV R40, RZ, RZ, -R38 ;  /* 0x000000ffff287224 */ /* 0x000fe200078e0a26 */
[C---:B------:R-:W-:Y:S01]  /*1b70*/  ISETP.GT.U32.AND P1, PT, R4.reuse, R34, PT ;  /* 0x000000220400720c */ /* 0x040fe20003f24070 */
[----:B------:R-:W-:Y:S01]  /*1b80*/  @!P3 IMAD.MOV R32, RZ, RZ, -R32 ;  /* 0x000000ffff20b224 */ /* 0x000fe200078e0a20 */
[----:B------:R-:W-:Y:S01]  /*1b90*/  IABS R41, R42 ;  /* 0x0000002a00297213 */ /* 0x000fe20000000000 */
[----:B------:R-:W-:Y:S01]  /*1ba0*/  @!P0 IMAD.MOV R33, RZ, RZ, -R33 ;  /* 0x000000ffff218224 */ /* 0x000fe200078e0a21 */
[C---:B------:R-:W-:Y:S01]  /*1bb0*/  ISETP.GT.U32.AND P3, PT, R4.reuse, R35, PT ;  /* 0x000000230400720c */ /* 0x040fe20003f64070 */
[C---:B------:R-:W-:Y:S01]  /*1bc0*/  IMAD R39, R4.reuse, R40, R39 ;  /* 0x0000002804277224 */ /* 0x040fe200078e0227 */
[----:B------:R-:W-:Y:S01]  /*1bd0*/  ISETP.GT.U32.AND P0, PT, R4, R37, PT ;  /* 0x000000250400720c */ /* 0x000fe20003f04070 */
[----:B------:R-:W-:-:S02]  /*1be0*/  @!P6 IMAD.IADD R36, R36, 0x1, -R4 ;  /* 0x000000012424e824 */ /* 0x000fc400078e0a04 */
[----:B------:R-:W-:Y:S01]  /*1bf0*/  IMAD.HI.U32 R38, R10, R41, RZ ;  /* 0x000000290a267227 */ /* 0x000fe200078e00ff */
[----:B------:R-:W-:-:S03]  /*1c00*/  ISETP.GT.U32.AND P6, PT, R4, R39, PT ;  /* 0x000000270400720c */ /* 0x000fc60003fc4070 */
[----:B------:R-:W-:Y:S02]  /*1c10*/  IMAD.MOV R38, RZ, RZ, -R38 ;  /* 0x000000ffff267224 */ /* 0x000fe400078e0a26 */
[--C-:B------:R-:W-:Y:S01]  /*1c20*/  @!P1 IMAD.IADD R34, R34, 0x1, -R4.reuse ;  /* 0x0000000122229824 */ /* 0x100fe200078e0a04 */
[----:B------:R-:W-:Y:S01]  /*1c30*/  ISETP.GE.AND P1, PT, R43, RZ, PT ;  /* 0x000000ff2b00720c */ /* 0x000fe20003f26270 */
[--C-:B------:R-:W-:Y:S01]  /*1c40*/  @!P3 IMAD.IADD R35, R35, 0x1, -R4.reuse ;  /* 0x000000012323b824 */ /* 0x100fe200078e0a04 */
[----:B------:R-:W-:Y:S01]  /*1c50*/  IABS R43, R46 ;  /* 0x0000002e002b7213 */ /* 0x000fe20000000000 */
[--C-:B------:R-:W-:Y:S01]  /*1c60*/  @!P0 IMAD.IADD R37, R37, 0x1, -R4.reuse ;  /* 0x0000000125258824 */ /* 0x100fe200078e0a04 */
[----:B------:R-:W-:Y:S01]  /*1c70*/  ISETP.GE.AND P3, PT, R44, RZ, PT ;  /* 0x000000ff2c00720c */ /* 0x000fe20003f66270 */
[----:B------:R-:W-:Y:S01]  /*1c80*/  IMAD R38, R4, R38, R41 ;  /* 0x0000002604267224 */ /* 0x000fe200078e0229 */
[----:B------:R-:W-:Y:S01]  /*1c90*/  ISETP.GE.AND P0, PT, R42, RZ, PT ;  /* 0x000000ff2a00720c */ /* 0x000fe20003f06270 */
[----:B------:R-:W-:Y:S01]  /*1ca0*/  @!P6 IMAD.IADD R39, R39, 0x1, -R4 ;  /* 0x000000012727e824 */ /* 0x000fe200078e0a04 */
[C---:B------:R-:W-:Y:S01]  /*1cb0*/  ISETP.GT.U32.AND P6, PT, R4.reuse, R37, PT ;  /* 0x000000250400720c */ /* 0x040fe20003fc4070 */
[----:B------:R-:W-:Y:S01]  /*1cc0*/  @!P5 IMAD.MOV R35, RZ, RZ, -R35 ;  /* 0x000000ffff23d224 */ /* 0x000fe200078e0a23 */
[----:B------:R-:W-:Y:S01]  /*1cd0*/  ISETP.GT.U32.AND P5, PT, R4, R38, PT ;  /* 0x000000260400720c */ /* 0x000fe20003fa4070 */
[----:B------:R-:W-:Y:S01]  /*1ce0*/  IMAD.HI.U32 R40, R10, R43, RZ ;  /* 0x0000002b0a287227 */ /* 0x000fe200078e00ff */
[----:B------:R-:W-:-:S03]  /*1cf0*/  LOP3.LUT R44, R3, 0x78, RZ, 0xfc, !PT ;  /* 0x00000078032c7812 */ /* 0x000fc600078efcff */
[----:B------:R-:W-:Y:S01]  /*1d00*/  IMAD.MOV R40, RZ, RZ, -R40 ;  /* 0x000000ffff287224 */ /* 0x000fe200078e0a28 */
[----:B------:R-:W-:Y:S01]  /*1d10*/  IABS R45, R44 ;  /* 0x0000002c002d7213 */ /* 0x000fe20000000000 */
[----:B------:R-:W-:-:S04]  /*1d20*/  IMAD.HI.U32 R42, R10, R47, RZ ;  /* 0x0000002f0a2a7227 */ /* 0x000fc800078e00ff */
[----:B------:R-:W-:Y:S02]  /*1d30*/  IMAD R40, R4, R40, R43 ;  /* 0x0000002804287224 */ /* 0x000fe400078e022b */
[--C-:B------:R-:W-:Y:S02]  /*1d40*/  @!P6 IMAD.IADD R37, R37, 0x1, -R4.reuse ;  /* 0x000000012525e824 */ /* 0x100fe400078e0a04 */
[----:B------:R-:W-:Y:S01]  /*1d50*/  @!P5 IMAD.IADD R38, R38, 0x1, -R4 ;  /* 0x000000012626d824 */ /* 0x000fe200078e0a04 */
[C---:B------:R-:W-:Y:S01]  /*1d60*/  ISETP.GT.U32.AND P6, PT, R4.reuse, R40, PT ;  /* 0x000000280400720c */ /* 0x040fe20003fc4070 */
[----:B------:R-:W-:Y:S01]  /*1d70*/  @!P2 IMAD.MOV R34, RZ, RZ, -R34 ;  /* 0x000000ffff22a224 */ /* 0x000fe200078e0a22 */
[C---:B------:R-:W-:Y:S01]  /*1d80*/  ISETP.GT.U32.AND P2, PT, R4.reuse, R39, PT ;  /* 0x000000270400720c */ /* 0x040fe20003f44070 */
[----:B------:R-:W-:Y:S01]  /*1d90*/  IMAD.MOV R42, RZ, RZ, -R42 ;  /* 0x000000ffff2a7224 */ /* 0x000fe200078e0a2a */
[----:B------:R-:W-:Y:S01]  /*1da0*/  ISETP.GT.U32.AND P5, PT, R4, R38, PT ;  /* 0x000000260400720c */ /* 0x000fe20003fa4070 */
[----:B------:R-:W-:-:S04]  /*1db0*/  IMAD.HI.U32 R41, R10, R45, RZ ;  /* 0x0000002d0a297227 */ /* 0x000fc800078e00ff */
[----:B------:R-:W-:Y:S02]  /*1dc0*/  IMAD R42, R4, R42, R47 ;  /* 0x0000002a042a7224 */ /* 0x000fe400078e022f */
[----:B------:R-:W-:Y:S01]  /*1dd0*/  @!P4 IMAD.MOV R36, RZ, RZ, -R36 ;  /* 0x000000ffff24c224 */ /* 0x000fe200078e0a24 */
[----:B------:R-:W-:Y:S01]  /*1de0*/  ISETP.GE.AND P4, PT, R46, RZ, PT ;  /* 0x000000ff2e00720c */ /* 0x000fe20003f86270 */
[--C-:B------:R-:W-:Y:S01]  /*1df0*/  @!P6 IMAD.IADD R40, R40, 0x1, -R4.reuse ;  /* 0x000000012828e824 */ /* 0x100fe200078e0a04 */
[----:B------:R-:W-:Y:S01]  /*1e00*/  LOP3.LUT R46, R3, 0x84, RZ, 0xfc, !PT ;  /* 0x00000084032e7812 */ /* 0x000fe200078efcff */
[----:B------:R-:W-:Y:S02]  /*1e10*/  @!P1 IMAD.MOV R37, RZ, RZ, -R37 ;  /* 0x000000ffff259224 */ /* 0x000fe400078e0a25 */
[--C-:B------:R-:W-:Y:S01]  /*1e20*/  @!P5 IMAD.IADD R38, R38, 0x1, -R4.reuse ;  /* 0x000000012626d824 */ /* 0x100fe200078e0a04 */
[C---:B------:R-:W-:Y:S01]  /*1e30*/  ISETP.GT.U32.AND P1, PT, R4.reuse, R40, PT ;  /* 0x000000280400720c */ /* 0x040fe20003f24070 */
[----:B------:R-:W-:Y:S01]  /*1e40*/  IMAD.MOV R41, RZ, RZ, -R41 ;  /* 0x000000ffff297224 */ /* 0x000fe200078e0a29 */
[----:B------:R-:W-:Y:S01]  /*1e50*/  ISETP.GT.U32.AND P5, PT, R4, R42, PT ;  /* 0x0000002a0400720c */ /* 0x000fe20003fa4070 */
[----:B------:R-:W-:Y:S01]  /*1e60*/  @!P2 IMAD.IADD R39, R39, 0x1, -R4 ;  /* 0x000000012727a824 */ /* 0x000fe200078e0a04 */
[----:B------:R-:W-:Y:S01]  /*1e70*/  ISETP.GE.AND P2, PT, R44, RZ, PT ;  /* 0x000000ff2c00720c */ /* 0x000fe20003f46270 */
[----:B------:R-:W-:Y:S01]  /*1e80*/  IMAD R41, R4, R41, R45 ;  /* 0x0000002904297224 */ /* 0x000fe200078e022d */
[----:B------:R-:W-:Y:S01]  /*1e90*/  IABS R45, R46 ;  /* 0x0000002e002d7213 */ /* 0x000fe20000000000 */
[----:B------:R-:W-:-:S03]  /*1ea0*/  IMAD.HI.U32 R43, R10, R49, RZ ;  /* 0x000000310a2b7227 */ /* 0x000fc600078e00ff */
[----:B------:R-:W-:Y:S01]  /*1eb0*/  ISETP.GT.U32.AND P6, PT, R4, R41, PT ;  /* 0x000000290400720c */ /* 0x000fe20003fc4070 */
[----:B------:R-:W-:Y:S01]  /*1ec0*/  @!P3 IMAD.MOV R39, RZ, RZ, -R39 ;  /* 0x000000ffff27b224 */ /* 0x000fe200078e0a27 */
[----:B------:R-:W-:Y:S01]  /*1ed0*/  ISETP.GE.AND P3, PT, R48, RZ, PT ;  /* 0x000000ff3000720c */ /* 0x000fe20003f66270 */
[----:B------:R-:W-:Y:S01]  /*1ee0*/  IMAD.MOV R43, RZ, RZ, -R43 ;  /* 0x000000ffff2b7224 */ /* 0x000fe200078e0a2b */
[----:B------:R-:W-:Y:S01]  /*1ef0*/  LOP3.LUT R48, R3, 0x88, RZ, 0xfc, !PT ;  /* 0x0000008803307812 */ /* 0x000fe200078efcff */
[----:B------:R-:W-:-:S03]  /*1f00*/  IMAD.HI.U32 R44, R10, R45, RZ ;  /* 0x0000002d0a2c7227 */ /* 0x000fc600078e00ff */
[----:B------:R-:W-:Y:S01]  /*1f10*/  IABS R47, R48 ;  /* 0x00000030002f7213 */ /* 0x000fe20000000000 */
[----:B------:R-:W-:Y:S02]  /*1f20*/  IMAD R43, R4, R43, R49 ;  /* 0x0000002b042b7224 */ /* 0x000fe400078e0231 */
[--C-:B------:R-:W-:Y:S01]  /*1f30*/  @!P1 IMAD.IADD R40, R40, 0x1, -R4.reuse ;  /* 0x0000000128289824 */ /* 0x100fe200078e0a04 */
[----:B------:R-:W-:Y:S01]  /*1f40*/  ISETP.GE.AND P1, PT, R50, RZ, PT ;  /* 0x000000ff3200720c */ /* 0x000fe20003f26270 */
[----:B------:R-:W-:Y:S01]  /*1f50*/  @!P5 IMAD.IADD R42, R42, 0x1, -R4 ;  /* 0x000000012a2ad824 */ /* 0x000fe200078e0a04 */
[----:B------:R-:W-:Y:S01]  /*1f60*/  LOP3.LUT R50, R3, 0x8c, RZ, 0xfc, !PT ;  /* 0x0000008c03327812 */ /* 0x000fe200078efcff */
[----:B------:R-:W-:Y:S02]  /*1f70*/  IMAD.MOV R44, RZ, RZ, -R44 ;  /* 0x000000ffff2c7224 */ /* 0x000fe400078e0a2c */
[----:B------:R-:W-:Y:S01]  /*1f80*/  @!P0 IMAD.MOV R38, RZ, RZ, -R38 ;  /* 0x000000ffff268224 */ /* 0x000fe200078e0a26 */
[C---:B------:R-:W-:Y:S01]  /*1f90*/  ISETP.GT.U32.AND P0, PT, R4.reuse, R43, PT ;  /* 0x0000002b0400720c */ /* 0x040fe20003f04070 */
[----:B------:R-:W-:Y:S01]  /*1fa0*/  @!P4 IMAD.MOV R40, RZ, RZ, -R40 ;  /* 0x000000ffff28c224 */ /* 0x000fe200078e0a28 */
[C---:B------:R-:W-:Y:S01]  /*1fb0*/  ISETP.GT.U32.AND P4, PT, R4.reuse, R42, PT ;  /* 0x0000002a0400720c */ /* 0x040fe20003f84070 */
[----:B------:R-:W-:Y:S01]  /*1fc0*/  IMAD R44, R4, R44, R45 ;  /* 0x0000002c042c7224 */ /* 0x000fe200078e022d */
[----:B------:R-:W-:Y:S01]  /*1fd0*/  IABS R49, R50 ;  /* 0x0000003200317213 */ /* 0x000fe20000000000 */
[----:B------:R-:W-:-:S04]  /*1fe0*/  IMAD.HI.U32 R45, R10, R47, RZ ;  /* 0x0000002f0a2d7227 */ /* 0x000fc800078e00ff */
[--C-:B------:R-:W-:Y:S01]  /*1ff0*/  @!P6 IMAD.IADD R41, R41, 0x1, -R4.reuse ;  /* 0x000000012929e824 */ /* 0x100fe200078e0a04 */
[----:B------:R-:W-:Y:S01]  /*2000*/  ISETP.GE.AND P6, PT, R46, RZ, PT ;  /* 0x000000ff2e00720c */ /* 0x000fe20003fc6270 */
[----:B------:R-:W-:Y:S02]  /*2010*/  IMAD.MOV R45, RZ, RZ, -R45 ;  /* 0x000000ffff2d7224 */ /* 0x000fe400078e0a2d */
[--C-:B------:R-:W-:Y:S01]  /*2020*/  @!P0 IMAD.IADD R43, R43, 0x1, -R4.reuse ;  /* 0x000000012b2b8824 */ /* 0x100fe200078e0a04 */
[C---:B------:R-:W-:Y:S01]  /*2030*/  ISETP.GT.U32.AND P5, PT, R4.reuse, R41, PT ;  /* 0x000000290400720c */ /* 0x040fe20003fa4070 */
[----:B------:R-:W-:Y:S02]  /*2040*/  IMAD R45, R4, R45, R47 ;  /* 0x0000002d042d7224 */ /* 0x000fe400078e022f */
[----:B------:R-:W-:Y:S01]  /*2050*/  @!P4 IMAD.IADD R42, R42, 0x1, -R4 ;  /* 0x000000012a2ac824 */ /* 0x000fe200078e0a04 */
[----:B------:R-:W-:Y:S01]  /*2060*/  ISETP.GT.U32.AND P0, PT, R4, R43, PT ;  /* 0x0000002b0400720c */ /* 0x000fe20003f04070 */
[----:B------:R-:W-:Y:S01]  /*2070*/  IMAD.HI.U32 R46, R10, R49, RZ ;  /* 0x000000310a2e7227 */ /* 0x000fe200078e00ff */
[----:B------:R-:W-:-:S03]  /*2080*/  ISETP.GT.U32.AND P4, PT, R4, R45, PT ;  /* 0x0000002d0400720c */ /* 0x000fc60003f84070 */
[----:B------:R-:W-:Y:S02]  /*2090*/  IMAD.MOV R47, RZ, RZ, -R46 ;  /* 0x000000ffff2f7224 */ /* 0x000fe400078e0a2e */
[----:B------:R-:W-:Y:S02]  /*20a0*/  @!P3 IMAD.MOV R42, RZ, RZ, -R42 ;  /* 0x000000ffff2ab224 */ /* 0x000fe400078e0a2a */
[--C-:B------:R-:W-:Y:S01]  /*20b0*/  @!P5 IMAD.IADD R41, R41, 0x1, -R4.reuse ;  /* 0x000000012929d824 */ /* 0x100fe200078e0a04 */
[C---:B------:R-:W-:Y:S01]  /*20c0*/  ISETP.GT.U32.AND P5, PT, R4.reuse, R44, PT ;  /* 0x0000002c0400720c */ /* 0x040fe20003fa4070 */
[----:B------:R-:W-:Y:S02]  /*20d0*/  IMAD R47, R4, R47, R49 ;  /* 0x0000002f042f7224 */ /* 0x000fe400078e0231 */
[--C-:B------:R-:W-:Y:S01]  /*20e0*/  @!P0 IMAD.IADD R43, R43, 0x1, -R4.reuse ;  /* 0x000000012b2b8824 */ /* 0x100fe200078e0a04 */
[----:B------:R-:W-:Y:S01]  /*20f0*/  ISETP.GE.AND P0, PT, R48, RZ, PT ;  /* 0x000000ff3000720c */ /* 0x000fe20003f06270 */
[----:B------:R-:W-:Y:S01]  /*2100*/  @!P4 IMAD.IADD R45, R45, 0x1, -R4 ;  /* 0x000000012d2dc824 */ /* 0x000fe200078e0a04 */
[----:B------:R-:W-:Y:S01]  /*2110*/  ISETP.GT.U32.AND P3, PT, R4, R47, PT ;  /* 0x0000002f0400720c */ /* 0x000fe20003f64070 */
[----:B------:R-:W-:-:S03]  /*2120*/  IMAD.HI.U32 R48, R10, R53, RZ ;  /* 0x000000350a307227 */ /* 0x000fc600078e00ff */
[----:B------:R-:W-:Y:S01]  /*2130*/  ISETP.GT.U32.AND P4, PT, R4, R45, PT ;  /* 0x0000002d0400720c */ /* 0x000fe20003f84070 */
[----:B------:R-:W-:Y:S02]  /*2140*/  IMAD.MOV R48, RZ, RZ, -R48 ;  /* 0x000000ffff307224 */ /* 0x000fe400078e0a30 */
[----:B------:R-:W-:Y:S01]  /*2150*/  @!P5 IMAD.IADD R44, R44, 0x1, -R4 ;  /* 0x000000012c2cd824 */ /* 0x000fe200078e0a04 */
[----:B------:R-:W-:Y:S01]  /*2160*/  ISETP.GE.AND P5, PT, R50, RZ, PT ;  /* 0x000000ff3200720c */ /* 0x000fe20003fa6270 */
[----:B------:R-:W-:Y:S02]  /*2170*/  @!P2 IMAD.MOV R41, RZ, RZ, -R41 ;  /* 0x000000ffff29a224 */ /* 0x000fe400078e0a29 */
[C---:B------:R-:W-:Y:S01]  /*2180*/  IMAD R48, R4.reuse, R48, R53 ;  /* 0x0000003004307224 */ /* 0x040fe200078e0235 */
[----:B------:R-:W-:Y:S01]  /*2190*/  ISETP.GT.U32.AND P2, PT, R4, R44, PT ;  /* 0x0000002c0400720c */ /* 0x000fe20003f44070 */
[----:B------:R-:W-:Y:S01]  /*21a0*/  IMAD.HI.U32 R46, R10, R51, RZ ;  /* 0x000000330a2e7227 */ /* 0x000fe200078e00ff */
[----:B------:R-:W-:-:S03]  /*21b0*/  IABS R53, R56 ;  /* 0x0000003800357213 */ /* 0x000fc60000000000 */
[----:B------:R-:W-:Y:S01]  /*21c0*/  @!P4 IMAD.IADD R45, R45, 0x1, -R4 ;  /* 0x000000012d2dc824 */ /* 0x000fe200078e0a04 */
[----:B------:R-:W-:Y:S01]  /*21d0*/  ISETP.GT.U32.AND P4, PT, R4, R48, PT ;  /* 0x000000300400720c */ /* 0x000fe20003f84070 */
[----:B------:R-:W-:Y:S02]  /*21e0*/  IMAD.MOV R46, RZ, RZ, -R46 ;  /* 0x000000ffff2e7224 */ /* 0x000fe400078e0a2e */
[--C-:B------:R-:W-:Y:S01]  /*21f0*/  @!P3 IMAD.IADD R47, R47, 0x1, -R4.reuse ;  /* 0x000000012f2fb824 */ /* 0x100fe200078e0a04 */
[----:B------:R-:W-:Y:S01]  /*2200*/  ISETP.GE.AND P3, PT, R54, RZ, PT ;  /* 0x000000ff3600720c */ /* 0x000fe20003f66270 */
[----:B------:R-:W-:Y:S01]  /*2210*/  IMAD R46, R4, R46, R51 ;  /* 0x0000002e042e7224 */ /* 0x000fe200078e0233 */
[----:B------:R-:W-:Y:S01]  /*2220*/  IABS R51, R55 ;  /* 0x0000003700337213 */ /* 0x000fe20000000000 */
[----:B------:R-:W-:Y:S01]  /*2230*/  @!P2 IMAD.IADD R44, R44, 0x1, -R4 ;  /* 0x000000012c2ca824 */ /* 0x000fe200078e0a04 */
[----:B------:R-:W-:Y:S01]  /*2240*/  ISETP.GE.AND P2, PT, R52, RZ, PT ;  /* 0x000000ff3400720c */ /* 0x000fe20003f46270 */
[----:B------:R-:W-:Y:S01]  /*2250*/  @!P1 IMAD.MOV R43, RZ, RZ, -R43 ;  /* 0x000000ffff2b9224 */ /* 0x000fe200078e0a2b */
[C---:B------:R-:W-:Y:S01]  /*2260*/  ISETP.GT.U32.AND P1, PT, R4.reuse, R46, PT ;  /* 0x0000002e0400720c */ /* 0x040fe20003f24070 */
[----:B------:R-:W-:Y:S01]  /*2270*/  @!P6 IMAD.MOV R44, RZ, RZ, -R44 ;  /* 0x000000ffff2ce224 */ /* 0x000fe200078e0a2c */
[----:B------:R-:W-:Y:S01]  /*2280*/  ISETP.GT.U32.AND P6, PT, R4, R47, PT ;  /* 0x0000002f0400720c */ /* 0x000fe20003fc4070 */
[----:B------:R-:W-:Y:S01]  /*2290*/  @!P4 IMAD.IADD R48, R48, 0x1, -R4 ;  /* 0x000000013030c824 */ /* 0x000fe200078e0a04 */
[C---:B------:R-:W-:Y:S01]  /*22a0*/  LOP3.LUT R52, R3.reuse, 0xa0, RZ, 0xfc, !PT ;  /* 0x000000a003347812 */ /* 0x040fe200078efcff */
[----:B------:R-:W-:Y:S01]  /*22b0*/  IMAD.HI.U32 R49, R10, R51, RZ ;  /* 0x000000330a317227 */ /* 0x000fe200078e00ff */
[----:B------:R-:W-:-:S02]  /*22c0*/  LOP3.LUT R54, R3, 0xa4, RZ, 0xfc, !PT ;  /* 0x000000a403367812 */ /* 0x000fc400078efcff */
[----:B------:R-:W-:Y:S01]  /*22d0*/  ISETP.GT.U32.AND P4, PT, R4, R48, PT ;  /* 0x000000300400720c */ /* 0x000fe20003f84070 */
[----:B------:R-:W-:Y:S01]  /*22e0*/  IMAD.MOV R49, RZ, RZ, -R49 ;  /* 0x000000ffff317224 */ /* 0x000fe200078e0a31 */
[----:B------:R-:W-:Y:S01]  /*22f0*/  IABS R57, R54 ;  /* 0x0000003600397213 */ /* 0x000fe20000000000 */
[----:B------:R-:W-:-:S04]  /*2300*/  IMAD.HI.U32 R50, R10, R53, RZ ;  /* 0x000000350a327227 */ /* 0x000fc800078e00ff */
[C---:B------:R-:W-:Y:S02]  /*2310*/  IMAD R49, R4.reuse, R49, R51 ;  /* 0x0000003104317224 */ /* 0x040fe400078e0233 */
[----:B------:R-:W-:Y:S02]  /*2320*/  IMAD.MOV R50, RZ, RZ, -R50 ;  /* 0x000000ffff327224 */ /* 0x000fe400078e0a32 */
[--C-:B------:R-:W-:Y:S01]  /*2330*/  @!P6 IMAD.IADD R47, R47, 0x1, -R4.reuse ;  /* 0x000000012f2fe824 */ /* 0x100fe200078e0a04 */
[C---:B------:R-:W-:Y:S01]  /*2340*/  ISETP.GT.U32.AND P6, PT, R4.reuse, R49, PT ;  /* 0x000000310400720c */ /* 0x040fe20003fc4070 */
[----:B------:R-:W-:Y:S02]  /*2350*/  IMAD R51, R4, R50, R53 ;  /* 0x0000003204337224 */ /* 0x000fe400078e0235 */
[--C-:B------:R-:W-:Y:S02]  /*2360*/  @!P1 IMAD.IADD R46, R46, 0x1, -R4.reuse ;  /* 0x000000012e2e9824 */ /* 0x100fe400078e0a04 */
[----:B------:R-:W-:Y:S01]  /*2370*/  @!P0 IMAD.MOV R45, RZ, RZ, -R45 ;  /* 0x000000ffff2d8224 */ /* 0x000fe200078e0a2d */
[----:B------:R-:W-:Y:S01]  /*2380*/  ISETP.GE.AND P0, PT, R55, RZ, PT ;  /* 0x000000ff3700720c */ /* 0x000fe20003f06270 */
[----:B------:R-:W-:Y:S01]  /*2390*/  @!P4 IMAD.IADD R48, R48, 0x1, -R4 ;  /* 0x000000013030c824 */ /* 0x000fe200078e0a04 */
[C---:B------:R-:W-:Y:S01]  /*23a0*/  ISETP.GT.U32.AND P4, PT, R4.reuse, R51, PT ;  /* 0x000000330400720c */ /* 0x040fe20003f84070 */
[----:B------:R-:W-:Y:S01]  /*23b0*/  @!P5 IMAD.MOV R47, RZ, RZ, -R47 ;  /* 0x000000ffff2fd224 */ /* 0x000fe200078e0a2f */
[----:B------:R-:W-:Y:S01]  /*23c0*/  IABS R55, R52 ;  /* 0x0000003400377213 */ /* 0x000fe20000000000 */
[----:B------:R-:W-:Y:S01]  /*23d0*/  @!P3 IMAD.MOV R48, RZ, RZ, -R48 ;  /* 0x000000ffff30b224 */ /* 0x000fe200078e0a30 */
[----:B------:R-:W-:Y:S01]  /*23e0*/  ISETP.GT.U32.AND P1, PT, R4, R46, PT ;  /* 0x0000002e0400720c */ /* 0x000fe20003f24070 */
[----:B------:R-:W-:Y:S01]  /*23f0*/  @!P6 IMAD.IADD R49, R49, 0x1, -R4 ;  /* 0x000000013131e824 */ /* 0x000fe200078e0a04 */
[----:B------:R-:W-:Y:S01]  /*2400*/  ISETP.GE.AND P6, PT, R52, RZ, PT ;  /* 0x000000ff3400720c */ /* 0x000fe20003fc6270 */
[----:B------:R-:W-:Y:S01]  /*2410*/  IMAD.HI.U32 R50, R10, R55, RZ ;  /* 0x000000370a327227 */ /* 0x000fe200078e00ff */
[----:B------:R-:W-:-:S03]  /*2420*/  ISETP.GE.AND P3, PT, R54, RZ, PT ;  /* 0x000000ff3600720c */ /* 0x000fc60003f66270 */
[----:B------:R-:W-:Y:S02]  /*2430*/  IMAD.MOV R50, RZ, RZ, -R50 ;  /* 0x000000ffff327224 */ /* 0x000fe400078e0a32 */
[----:B------:R-:W-:Y:S01]  /*2440*/  @!P4 IMAD.IADD R51, R51, 0x1, -R4 ;  /* 0x000000013333c824 */ /* 0x000fe200078e0a04 */
[C---:B------:R-:W-:Y:S01]  /*2450*/  ISETP.GT.U32.AND P4, PT, R4.reuse, R49, PT ;  /* 0x000000310400720c */ /* 0x040fe20003f84070 */
[----:B------:R-:W-:Y:S02]  /*2460*/  IMAD R53, R4, R50, R55 ;  /* 0x0000003204357224 */ /* 0x000fe400078e0237 */
[----:B------:R-:W-:Y:S01]  /*2470*/  IMAD.HI.U32 R50, R10, R57, RZ ;  /* 0x000000390a327227 */ /* 0x000fe200078e00ff */
[----:B------:R-:W-:-:S03]  /*2480*/  ISETP.GT.U32.AND P5, PT, R4, R51, PT ;  /* 0x000000330400720c */ /* 0x000fc60003fa4070 */
[----:B------:R-:W-:Y:S01]  /*2490*/  @!P1 IMAD.IADD R46, R46, 0x1, -R4 ;  /* 0x000000012e2e9824 */ /* 0x000fe200078e0a04 */
[----:B------:R-:W-:Y:S01]  /*24a0*/  ISETP.GE.AND P1, PT, R56, RZ, PT ;  /* 0x000000ff3800720c */ /* 0x000fe20003f26270 */
[----:B------:R-:W-:Y:S01]  /*24b0*/  IMAD.MOV R50, RZ, RZ, -R50 ;  /* 0x000000ffff327224 */ /* 0x000fe200078e0a32 */
[----:B------:R-:W-:Y:S01]  /*24c0*/  LOP3.LUT R56, R3, 0xa8, RZ, 0xfc, !PT ;  /* 0x000000a803387812 */ /* 0x000fe200078efcff */
[----:B------:R-:W-:Y:S01]  /*24d0*/  @!P2 IMAD.MOV R46, RZ, RZ, -R46 ;  /* 0x000000ffff2ea224 */ /* 0x000fe200078e0a2e */
[C---:B------:R-:W-:Y:S01]  /*24e0*/  ISETP.GT.U32.AND P2, PT, R4.reuse, R53, PT ;  /* 0x000000350400720c */ /* 0x040fe20003f44070 */
[----:B------:R-:W-:Y:S01]  /*24f0*/  IMAD R55, R4, R50, R57 ;  /* 0x0000003204377224 */ /* 0x000fe200078e0239 */
[----:B------:R-:W-:Y:S01]  /*2500*/  IABS R59, R56 ;  /* 0x00000038003b7213 */ /* 0x000fe20000000000 */
[----:B------:R-:W-:Y:S02]  /*2510*/  @!P4 IMAD.IADD R49, R49, 0x1, -R4 ;  /* 0x000000013131c824 */ /* 0x000fe400078e0a04 */
[----:B------:R-:W-:Y:S01]  /*2520*/  IMAD.HI.U32 R50, R10, R61, RZ ;  /* 0x0000003d0a327227 */ /* 0x000fe200078e00ff */
[----:B------:R-:W-:-:S03]  /*2530*/  ISETP.GT.U32.AND P4, PT, R4, R55, PT ;  /* 0x000000370400720c */ /* 0x000fc60003f84070 */
[----:B------:R-:W-:-:S04]  /*2540*/  IMAD.HI.U32 R52, R10, R59, RZ ;  /* 0x0000003b0a347227 */ /* 0x000fc800078e00ff */
[----:B------:R-:W-:Y:S02]  /*2550*/  IMAD.MOV R52, RZ, RZ, -R52 ;  /* 0x000000ffff347224 */ /* 0x000fe400078e0a34 */
[----:B------:R-:W-:Y:S01]  /*2560*/  @!P2 IMAD.IADD R53, R53, 0x1, -R4 ;  /* 0x000000013535a824 */ /* 0x000fe200078e0a04 */
[----:B------:R-:W-:Y:S01]  /*2570*/  ISETP.GE.AND P2, PT, R56, RZ, PT ;  /* 0x000000ff3800720c */ /* 0x000fe20003f46270 */
[C---:B------:R-:W-:Y:S01]  /*2580*/  IMAD R57, R4.reuse, R52, R59 ;  /* 0x0000003404397224 */ /* 0x040fe200078e023b */
[----:B------:R-:W-:Y:S01]  /*2590*/  IABS R52, R60 ;  /* 0x0000003c00347213 */ /* 0x000fe20000000000 */
[----:B------:R-:W-:Y:S01]  /*25a0*/  IMAD.MOV R50, RZ, RZ, -R50 ;  /* 0x000000ffff327224 */ /* 0x000fe200078e0a32 */
[----:B------:R-:W-:Y:S01]  /*25b0*/  LOP3.LUT R56, R3, 0xb4, RZ, 0xfc, !PT ;  /* 0x000000b403387812 */ /* 0x000fe200078efcff */
[----:B------:R-:W-:Y:S01]  /*25c0*/  @!P4 IMAD.IADD R55, R55, 0x1, -R4 ;  /* 0x000000013737c824 */ /* 0x000fe200078e0a04 */
[C---:B------:R-:W-:Y:S01]  /*25d0*/  ISETP.GT.U32.AND P4, PT, R4.reuse, R53, PT ;  /* 0x000000350400720c */ /* 0x040fe20003f84070 */
[----:B------:R-:W-:Y:S01]  /*25e0*/  IMAD R59, R4, R50, R61 ;  /* 0x00000032043b7224 */ /* 0x000fe200078e023d */
[----:B------:R-:W-:Y:S01]  /*25f0*/  IABS R63, R56 ;  /* 0x00000038003f7213 */ /* 0x000fe20000000000 */
[----:B------:R-:W-:-:S02]  /*2600*/  IMAD.MOV.U32 R61, RZ, RZ, R52 ;  /* 0x000000ffff3d7224 */ /* 0x000fc400078e0034 */
[----:B------:R-:W-:Y:S01]  /*2610*/  @!P5 IMAD.IADD R51, R51, 0x1, -R4 ;  /* 0x000000013333d824 */ /* 0x000fe200078e0a04 */
[----:B------:R-:W-:Y:S01]  /*2620*/  ISETP.GT.U32.AND P5, PT, R4, R57, PT ;  /* 0x000000390400720c */ /* 0x000fe20003fa4070 */
[----:B------:R-:W-:Y:S02]  /*2630*/  IMAD.MOV.U32 R52, RZ, RZ, R49 ;  /* 0x000000ffff347224 */ /* 0x000fe400078e0031 */
[----:B------:R-:W-:-:S04]  /*2640*/  IMAD.HI.U32 R49, R10, R61, RZ ;  /* 0x0000003d0a317227 */ /* 0x000fc800078e00ff */
[----:B------:R-:W-:-:S04]  /*2650*/  IMAD.HI.U32 R50, R10, R63, RZ ;  /* 0x0000003f0a327227 */ /* 0x000fc800078e00ff */
[----:B------:R-:W-:Y:S02]  /*2660*/  IMAD.MOV R49, RZ, RZ, -R49 ;  /* 0x000000ffff317224 */ /* 0x000fe400078e0a31 */
[----:B------:R-:W-:Y:S02]  /*2670*/  IMAD.MOV R50, RZ, RZ, -R50 ;  /* 0x000000ffff327224 */ /* 0x000fe400078e0a32 */
[----:B------:R-:W-:Y:S02]  /*2680*/  IMAD R49, R4, R49, R61 ;  /* 0x0000003104317224 */ /* 0x000fe400078e023d */
[--C-:B------:R-:W-:Y:S01]  /*2690*/  @!P4 IMAD.IADD R53, R53, 0x1, -R4.reuse ;  /* 0x000000013535c824 */ /* 0x100fe200078e0a04 */
[----:B------:R-:W-:Y:S01]  /*26a0*/  ISETP.GE.AND P4, PT, R58, RZ, PT ;  /* 0x000000ff3a00720c */ /* 0x000fe20003f86270 */
[----:B------:R-:W-:Y:S01]  /*26b0*/  IMAD R61, R4, R50, R63 ;  /* 0x00000032043d7224 */ /* 0x000fe200078e023f */
[----:B------:R-:W-:Y:S01]  /*26c0*/  LOP3.LUT R58, R3, 0xbc, RZ, 0xfc, !PT ;  /* 0x000000bc033a7812 */ /* 0x000fe200078efcff */
[----:B------:R-:W-:-:S02]  /*26d0*/  @!P5 IMAD.IADD R57, R57, 0x1, -R4 ;  /* 0x000000013939d824 */ /* 0x000fc400078e0a04 */
[----:B------:R-:W-:Y:S01]  /*26e0*/  @!P0 IMAD.MOV R52, RZ, RZ, -R52 ;  /* 0x000000ffff348224 */ /* 0x000fe200078e0a34 */
[C---:B------:R-:W-:Y:S01]  /*26f0*/  ISETP.GT.U32.AND P0, PT, R4.reuse, R55, PT ;  /* 0x000000370400720c */ /* 0x040fe20003f04070 */
[----:B------:R-:W-:Y:S01]  /*2700*/  @!P6 IMAD.MOV R53, RZ, RZ, -R53 ;  /* 0x000000ffff35e224 */ /* 0x000fe200078e0a35 */
[C---:B------:R-:W-:Y:S01]  /*2710*/  ISETP.GT.U32.AND P6, PT, R4.reuse, R61, PT ;  /* 0x0000003d0400720c */ /* 0x040fe20003fc4070 */
[----:B------:R-:W-:Y:S01]  /*2720*/  @!P1 IMAD.MOV R51, RZ, RZ, -R51 ;  /* 0x000000ffff339224 */ /* 0x000fe200078e0a33 */
[----:B------:R-:W-:Y:S01]  /*2730*/  ISETP.GT.U32.AND P5, PT, R4, R57, PT ;  /* 0x000000390400720c */ /* 0x000fe20003fa4070 */
[----:B------:R-:W-:Y:S01]  /*2740*/  IMAD.HI.U32 R54, R10, R65, RZ ;  /* 0x000000410a367227 */ /* 0x000fe200078e00ff */
[----:B------:R-:W-:-:S03]  /*2750*/  ISETP.GT.U32.AND P1, PT, R4, R59, PT ;  /* 0x0000003b0400720c */ /* 0x000fc60003f24070 */
[----:B------:R-:W-:-:S04]  /*2760*/  IMAD.MOV R54, RZ, RZ, -R54 ;  /* 0x000000ffff367224 */ /* 0x000fc800078e0a36 */
[--C-:B------:R-:W-:Y:S01]  /*2770*/  @!P0 IMAD.IADD R55, R55, 0x1, -R4.reuse ;  /* 0x0000000137378824 */ /* 0x100fe200078e0a04 */
[----:B------:R-:W-:Y:S01]  /*2780*/  ISETP.GE.AND P0, PT, R60, RZ, PT ;  /* 0x000000ff3c00720c */ /* 0x000fe20003f06270 */
[--C-:B------:R-:W-:Y:S01]  /*2790*/  @!P6 IMAD.IADD R61, R61, 0x1, -R4.reuse ;  /* 0x000000013d3de824 */ /* 0x100fe200078e0a04 */
[----:B------:R-:W-:Y:S01]  /*27a0*/  LOP3.LUT R60, R3, 0xc4, RZ, 0xfc, !PT ;  /* 0x000000c4033c7812 */ /* 0x000fe200078efcff */
[--C-:B------:R-:W-:Y:S01]  /*27b0*/  @!P5 IMAD.IADD R57, R57, 0x1, -R4.reuse ;  /* 0x000000013939d824 */ /* 0x100fe200078e0a04 */
[C---:B------:R-:W-:Y:S01]  /*27c0*/  ISETP.GT.U32.AND P5, PT, R4.reuse, R49, PT ;  /* 0x000000310400720c */ /* 0x040fe20003fa4070 */
[----:B------:R-:W-:Y:S01]  /*27d0*/  @!P1 IMAD.IADD R59, R59, 0x1, -R4 ;  /* 0x000000013b3b9824 */ /* 0x000fe200078e0a04 */
[----:B------:R-:W-:Y:S01]  /*27e0*/  IABS R69, R60 ;  /* 0x0000003c00457213 */ /* 0x000fe20000000000 */
[C---:B------:R-:W-:Y:S01]  /*27f0*/  IMAD R63, R4.reuse, R54, R65 ;  /* 0x00000036043f7224 */ /* 0x040fe200078e0241 */
[----:B------:R-:W-:Y:S01]  /*2800*/  ISETP.GT.U32.AND P6, PT, R4, R61, PT ;  /* 0x0000003d0400720c */ /* 0x000fe20003fc4070 */
[----:B------:R-:W-:Y:S01]  /*2810*/  @!P3 IMAD.MOV R55, RZ, RZ, -R55 ;  /* 0x000000ffff37b224 */ /* 0x000fe200078e0a37 */
[----:B------:R-:W-:Y:S01]  /*2820*/  ISETP.GE.AND P1, PT, R56, RZ, PT ;  /* 0x000000ff3800720c */ /* 0x000fe20003f26270 */
[----:B------:R-:W-:Y:S01]  /*2830*/  IMAD.HI.U32 R54, R10, R69, RZ ;  /* 0x000000450a367227 */ /* 0x000fe200078e00ff */
[----:B------:R-:W-:-:S02]  /*2840*/  IABS R65, R58 ;  /* 0x0000003a00417213 */ /* 0x000fc40000000000 */
[----:B------:R-:W-:Y:S01]  /*2850*/  LOP3.LUT R56, R3, 0xc0, RZ, 0xfc, !PT ;  /* 0x000000c003387812 */ /* 0x000fe200078efcff */
[----:B------:R-:W-:Y:S02]  /*2860*/  IMAD.MOV R54, RZ, RZ, -R54 ;  /* 0x000000ffff367224 */ /* 0x000fe400078e0a36 */
[--C-:B------:R-:W-:Y:S01]  /*2870*/  @!P5 IMAD.IADD R49, R49, 0x1, -R4.reuse ;  /* 0x000000013131d824 */ /* 0x100fe200078e0a04 */
[C---:B------:R-:W-:Y:S01]  /*2880*/  ISETP.GT.U32.AND P5, PT, R4.reuse, R59, PT ;  /* 0x0000003b0400720c */ /* 0x040fe20003fa4070 */
[C---:B------:R-:W-:Y:S01]  /*2890*/  IMAD R69, R4.reuse, R54, R69 ;  /* 0x0000003604457224 */ /* 0x040fe200078e0245 */
[----:B------:R-:W-:Y:S01]  /*28a0*/  IABS R67, R56 ;  /* 0x0000003800437213 */ /* 0x000fe20000000000 */
[----:B------:R-:W-:Y:S01]  /*28b0*/  @!P6 IMAD.IADD R61, R61, 0x1, -R4 ;  /* 0x000000013d3de824 */ /* 0x000fe200078e0a04 */
[----:B------:R-:W-:Y:S01]  /*28c0*/  ISETP.GT.U32.AND P3, PT, R4, R49, PT ;  /* 0x000000310400720c */ /* 0x000fe20003f64070 */
[----:B------:R-:W-:-:S04]  /*28d0*/  IMAD.HI.U32 R50, R10, R65, RZ ;  /* 0x000000410a327227 */ /* 0x000fc800078e00ff */
[----:B------:R-:W-:Y:S01]  /*28e0*/  @!P1 IMAD.MOV R61, RZ, RZ, -R61 ;  /* 0x000000ffff3d9224 */ /* 0x000fe200078e0a3d */
[----:B------:R-:W-:Y:S01]  /*28f0*/  ISETP.GT.U32.AND P1, PT, R4, R69, PT ;  /* 0x000000450400720c */ /* 0x000fe20003f24070 */
[----:B------:R-:W-:Y:S02]  /*2900*/  IMAD.MOV R50, RZ, RZ, -R50 ;  /* 0x000000ffff327224 */ /* 0x000fe400078e0a32 */
[----:B------:R-:W-:Y:S01]  /*2910*/  @!P5 IMAD.IADD R59, R59, 0x1, -R4 ;  /* 0x000000013b3bd824 */ /* 0x000fe200078e0a04 */
[----:B------:R-:W-:Y:S01]  /*2920*/  ISETP.GE.AND P5, PT, R62, RZ, PT ;  /* 0x000000ff3e00720c */ /* 0x000fe20003fa6270 */
[----:B------:R-:W-:Y:S01]  /*2930*/  IMAD R65, R4, R50, R65 ;  /* 0x0000003204417224 */ /* 0x000fe200078e0241 */
[----:B------:R-:W-:Y:S01]  /*2940*/  LOP3.LUT R62, R3, 0xc8, RZ, 0xfc, !PT ;  /* 0x000000c8033e7812 */ /* 0x000fe200078efcff */
[----:B------:R-:W-:-:S03]  /*2950*/  IMAD.HI.U32 R50, R10, R67, RZ ;  /* 0x000000430a327227 */ /* 0x000fc600078e00ff */
[----:B------:R-:W-:Y:S01]  /*2960*/  IABS R71, R62 ;  /* 0x0000003e00477213 */ /* 0x000fe20000000000 */
[--C-:B------:R-:W-:Y:S01]  /*2970*/  @!P3 IMAD.IADD R49, R49, 0x1, -R4.reuse ;  /* 0x000000013131b824 */ /* 0x100fe200078e0a04 */
[C---:B------:R-:W-:Y:S01]  /*2980*/  ISETP.GT.U32.AND P3, PT, R4.reuse, R65, PT ;  /* 0x000000410400720c */ /* 0x040fe20003f64070 */
[----:B------:R-:W-:Y:S02]  /*2990*/  @!P1 IMAD.IADD R69, R69, 0x1, -R4 ;  /* 0x0000000145459824 */ /* 0x000fe400078e0a04 */
[----:B------:R-:W-:Y:S02]  /*29a0*/  IMAD.MOV R50, RZ, RZ, -R50 ;  /* 0x000000ffff327224 */ /* 0x000fe400078e0a32 */
[----:B------:R-:W-:Y:S01]  /*29b0*/  IMAD.MOV.U32 R54, RZ, RZ, R49 ;  /* 0x000000ffff367224 */ /* 0x000fe200078e0031 */
[----:B------:R-:W-:Y:S01]  /*29c0*/  ISETP.GT.U32.AND P1, PT, R4, R69, PT ;  /* 0x000000450400720c */ /* 0x000fe20003f24070 */
[----:B------:R-:W-:-:S04]  /*29d0*/  IMAD.HI.U32 R49, R10, R71, RZ ;  /* 0x000000470a317227 */ /* 0x000fc800078e00ff */
[----:B------:R-:W-:Y:S02]  /*29e0*/  IMAD R67, R4, R50, R67 ;  /* 0x0000003204437224 */ /* 0x000fe400078e0243 */
[----:B------:R-:W-:Y:S01]  /*29f0*/  IMAD.MOV R50, RZ, RZ, -R49 ;  /* 0x000000ffff327224 */ /* 0x000fe200078e0a31 */
[----:B------:R-:W-:Y:S01]  /*2a00*/  LOP3.LUT R49, R152, 0x40, RZ, 0xc0, !PT ;  /* 0x0000004098317812 */ /* 0x000fe200078ec0ff */
[----:B------:R-:W-:Y:S01]  /*2a10*/  @!P2 IMAD.MOV R57, RZ, RZ, -R57 ;  /* 0x000000ffff39a224 */ /* 0x000fe200078e0a39 */
[C---:B------:R-:W-:Y:S01]  /*2a20*/  ISETP.GT.U32.AND P2, PT, R4.reuse, R63, PT ;  /* 0x0000003f0400720c */ /* 0x040fe20003f44070 */
[----:B------:R-:W-:Y:S01]  /*2a30*/  IMAD R71, R4, R50, R71 ;  /* 0x0000003204477224 */ /* 0x000fe200078e0247 */
[----:B------:R-:W-:Y:S01]  /*2a40*/  LOP3.LUT R50, R152, 0x3f, RZ, 0xc0, !PT ;  /* 0x0000003f98327812 */ /* 0x000fe200078ec0ff */
[----:B------:R-:W-:Y:S01]  /*2a50*/  @!P1 IMAD.IADD R69, R69, 0x1, -R4 ;  /* 0x0000000145459824 */ /* 0x000fe200078e0a04 */
[----:B------:R-:W-:Y:S01]  /*2a60*/  SHF.R.U32.HI R49, RZ, 0x4, R49 ;  /* 0x00000004ff317819 */ /* 0x000fe20000011631 */
[----:B------:R-:W-:Y:S01]  /*2a70*/  @!P0 IMAD.MOV R54, RZ, RZ, -R54 ;  /* 0x000000ffff368224 */ /* 0x000fe200078e0a36 */
[----:B------:R-:W-:Y:S01]  /*2a80*/  ISETP.GT.U32.AND P1, PT, R4, R71, PT ;  /* 0x000000470400720c */ /* 0x000fe20003f24070 */
[----:B------:R-:W-:Y:S01]  /*2a90*/  @!P4 IMAD.MOV R59, RZ, RZ, -R59 ;  /* 0x000000ffff3bc224 */ /* 0x000fe200078e0a3b */
[----:B------:R-:W-:Y:S01]  /*2aa0*/  ISETP.GE.AND P0, PT, R56, RZ, PT ;  /* 0x000000ff3800720c */ /* 0x000fe20003f06270 */
[----:B------:R-:W-:Y:S01]  /*2ab0*/  IMAD R64, R50, 0x80, R49 ;  /* 0x0000008032407824 */ /* 0x000fe200078e0231 */
[----:B------:R-:W-:Y:S01]  /*2ac0*/  LOP3.LUT R56, R3, 0xcc, RZ, 0xfc, !PT ;  /* 0x000000cc03387812 */ /* 0x000fe200078efcff */
[----:B------:R-:W-:Y:S01]  /*2ad0*/  IMAD R160, R11, 0x40, R50 ;  /* 0x000000400ba07824 */ /* 0x000fe200078e0232 */
[----:B------:R-:W-:Y:S01]  /*2ae0*/  ISETP.GT.U32.AND P6, PT, R4, R67, PT ;  /* 0x000000430400720c */ /* 0x000fe20003fc4070 */
[--C-:B------:R-:W-:Y:S01]  /*2af0*/  @!P2 IMAD.IADD R63, R63, 0x1, -R4.reuse ;  /* 0x000000013f3fa824 */ /* 0x100fe200078e0a04 */
[----:B------:R-:W-:Y:S01]  /*2b00*/  IABS R73, R56 ;  /* 0x0000003800497213 */ /* 0x000fe20000000000 */
[----:B------:R-:W-:Y:S01]  /*2b10*/  IMAD.HI.U32 R11, R10, R79, RZ ;  /* 0x0000004f0a0b7227 */ /* 0x000fe200078e00ff */
[----:B------:R-:W-:Y:S01]  /*2b20*/  ISETP.GE.AND P2, PT, R58, RZ, PT ;  /* 0x000000ff3a00720c */ /* 0x000fe20003f46270 */
[----:B------:R1:W-:Y:S01]  /*2b30*/  STL [R1+0x104], R160 ;  /* 0x000104a001007387 */ /* 0x0003e20000100800 */
[----:B------:R-:W-:Y:S01]  /*2b40*/  ISETP.GT.U32.AND P4, PT, R4, R63, PT ;  /* 0x0000003f0400720c */ /* 0x000fe20003f84070 */
[----:B------:R-:W-:Y:S01]  /*2b50*/  @!P1 IMAD.IADD R71, R71, 0x1, -R4 ;  /* 0x0000000147479824 */ /* 0x000fe200078e0a04 */
[----:B------:R-:W-:Y:S01]  /*2b60*/  LOP3.LUT R58, R3, 0xd0, RZ, 0xfc, !PT ;  /* 0x000000d0033a7812 */ /* 0x000fe200078efcff */
[----:B------:R-:W-:-:S03]  /*2b70*/  IMAD.HI.U32 R49, R10, R73, RZ ;  /* 0x000000490a317227 */ /* 0x000fc600078e00ff */
[C---:B------:R-:W-:Y:S01]  /*2b80*/  ISETP.GT.U32.AND P1, PT, R4.reuse, R71, PT ;  /* 0x000000470400720c */ /* 0x040fe20003f24070 */
[----:B------:R-:W-:Y:S01]  /*2b90*/  IMAD.MOV R49, RZ, RZ, -R49 ;  /* 0x000000ffff317224 */ /* 0x000fe200078e0a31 */
[----:B------:R-:W-:Y:S01]  /*2ba0*/  IABS R75, R58 ;  /* 0x0000003a004b7213 */ /* 0x000fe20000000000 */
[----:B------:R-:W-:Y:S02]  /*2bb0*/  IMAD.MOV R50, RZ, RZ, -R11 ;  /* 0x000000ffff327224 */ /* 0x000fe400078e0a0b */
[----:B------:R-:W-:Y:S02]  /*2bc0*/  IMAD R11, R4, R49, R73 ;  /* 0x00000031040b7224 */ /* 0x000fe400078e0249 */
[--C-:B------:R-:W-:Y:S01]  /*2bd0*/  @!P4 IMAD.IADD R63, R63, 0x1, -R4.reuse ;  /* 0x000000013f3fc824 */ /* 0x100fe200078e0a04 */
[----:B------:R-:W-:Y:S01]  /*2be0*/  ISETP.GE.AND P4, PT, R60, RZ, PT ;  /* 0x000000ff3c00720c */ /* 0x000fe20003f86270 */
[--C-:B------:R-:W-:Y:S01]  /*2bf0*/  @!P3 IMAD.IADD R65, R65, 0x1, -R4.reuse ;  /* 0x000000014141b824 */ /* 0x100fe200078e0a04 */
[----:B------:R-:W-:Y:S01]  /*2c00*/  LOP3.LUT R60, R3, 0xd4, RZ, 0xfc, !PT ;  /* 0x000000d4033c7812 */ /* 0x000fe200078efcff */
[----:B------:R-:W-:Y:S01]  /*2c10*/  @!P5 IMAD.MOV R63, RZ, RZ, -R63 ;  /* 0x000000ffff3fd224 */ /* 0x000fe200078e0a3f */
[----:B------:R-:W-:Y:S01]  /*2c20*/  ISETP.GE.AND P5, PT, R56, RZ, PT ;  /* 0x000000ff3800720c */ /* 0x000fe20003fa6270 */
[----:B------:R-:W-:Y:S01]  /*2c30*/  @!P1 IMAD.IADD R71, R71, 0x1, -R4 ;  /* 0x0000000147479824 */ /* 0x000fe200078e0a04 */
[----:B------:R-:W-:Y:S01]  /*2c40*/  ISETP.GT.U32.AND P1, PT, R4, R11, PT ;  /* 0x0000000b0400720c */ /* 0x000fe20003f24070 */
[----:B------:R-:W-:Y:S01]  /*2c50*/  IMAD.HI.U32 R56, R10, R75, RZ ;  /* 0x0000004b0a387227 */ /* 0x000fe200078e00ff */
[----:B------:R-:W-:-:S02]  /*2c60*/  ISETP.GT.U32.AND P3, PT, R4, R65, PT ;  /* 0x000000410400720c */ /* 0x000fc40003f64070 */
[----:B------:R-:W-:Y:S01]  /*2c70*/  IABS R77, R60 ;  /* 0x0000003c004d7213 */ /* 0x000fe20000000000 */
[----:B------:R-:W-:Y:S02]  /*2c80*/  IMAD.MOV R56, RZ, RZ, -R56 ;  /* 0x000000ffff387224 */ /* 0x000fe400078e0a38 */
[--C-:B------:R-:W-:Y:S02]  /*2c90*/  @!P6 IMAD.IADD R67, R67, 0x1, -R4.reuse ;  /* 0x000000014343e824 */ /* 0x100fe400078e0a04 */
[C---:B------:R-:W-:Y:S02]  /*2ca0*/  IMAD R49, R4.reuse, R56, R75 ;  /* 0x0000003804317224 */ /* 0x040fe400078e024b */
[C---:B------:R-:W-:Y:S01]  /*2cb0*/  IMAD R75, R4.reuse, R50, R79 ;  /* 0x00000032044b7224 */ /* 0x040fe200078e024f */
[C---:B------:R-:W-:Y:S01]  /*2cc0*/  ISETP.GT.U32.AND P6, PT, R4.reuse, R67, PT ;  /* 0x000000430400720c */ /* 0x040fe20003fc4070 */
[--C-:B------:R-:W-:Y:S01]  /*2cd0*/  @!P1 IMAD.IADD R11, R11, 0x1, -R4.reuse ;  /* 0x000000010b0b9824 */ /* 0x100fe200078e0a04 */
[----:B------:R-:W-:Y:S01]  /*2ce0*/  ISETP.GT.U32.AND P1, PT, R4, R49, PT ;  /* 0x000000310400720c */ /* 0x000fe20003f24070 */
[----:B------:R-:W-:Y:S01]  /*2cf0*/  @!P3 IMAD.IADD R65, R65, 0x1, -R4 ;  /* 0x000000014141b824 */ /* 0x000fe200078e0a04 */
[----:B------:R-:W-:Y:S01]  /*2d00*/  IABS R79, R70 ;  /* 0x00000046004f7213 */ /* 0x000fe20000000000 */
[----:B------:R-:W-:Y:S01]  /*2d10*/  @!P4 IMAD.MOV R69, RZ, RZ, -R69 ;  /* 0x000000ffff45c224 */ /* 0x000fe200078e0a45 */
[----:B------:R-:W-:Y:S01]  /*2d20*/  ISETP.GE.AND P3, PT, R62, RZ, PT ;  /* 0x000000ff3e00720c */ /* 0x000fe20003f66270 */
[----:B------:R-:W-:Y:S01]  /*2d30*/  @!P2 IMAD.MOV R65, RZ, RZ, -R65 ;  /* 0x000000ffff41a224 */ /* 0x000fe200078e0a41 */
[----:B------:R-:W-:Y:S01]  /*2d40*/  ISETP.GE.AND P2, PT, R58, RZ, PT ;  /* 0x000000ff3a00720c */ /* 0x000fe20003f46270 */
[----:B------:R-:W-:-:S04]  /*2d50*/  IMAD.HI.U32 R58, R10, R77, RZ ;  /* 0x0000004d0a3a7227 */ /* 0x000fc800078e00ff */
[----:B------:R-:W-:Y:S02]  /*2d60*/  IMAD.MOV R58, RZ, RZ, -R58 ;  /* 0x000000ffff3a7224 */ /* 0x000fe400078e0a3a */
[--C-:B------:R-:W-:Y:S02]  /*2d70*/  @!P1 IMAD.IADD R49, R49, 0x1, -R4.reuse ;  /* 0x0000000131319824 */ /* 0x100fe400078e0a04 */
[----:B------:R-:W-:Y:S01]  /*2d80*/  @!P6 IMAD.IADD R67, R67, 0x1, -R4 ;  /* 0x000000014343e824 */ /* 0x000fe200078e0a04 */
[----:B------:R-:W-:Y:S01]  /*2d90*/  ISETP.GE.AND P6, PT, R60, RZ, PT ;  /* 0x000000ff3c00720c */ /* 0x000fe20003fc6270 */
[----:B------:R-:W-:Y:S01]  /*2da0*/  IMAD R73, R4, R58, R77 ;  /* 0x0000003a04497224 */ /* 0x000fe200078e024d */
[----:B------:R-:W-:Y:S01]  /*2db0*/  IABS R77, R68 ;  /* 0x00000044004d7213 */ /* 0x000fe20000000000 */
[----:B------:R-:W-:Y:S01]  /*2dc0*/  IMAD.HI.U32 R56, R10, R79, RZ ;  /* 0x0000004f0a387227 */ /* 0x000fe200078e00ff */
[C---:B------:R-:W-:Y:S02]  /*2dd0*/  ISETP.GT.U32.AND P1, PT, R4.reuse, R49, PT ;  /* 0x000000310400720c */ /* 0x040fe40003f24070 */
[C---:B------:R-:W-:Y:S01]  /*2de0*/  ISETP.GT.U32.AND P4, PT, R4.reuse, R73, PT ;  /* 0x000000490400720c */ /* 0x040fe20003f84070 */
[----:B------:R-:W-:Y:S01]  /*2df0*/  @!P0 IMAD.MOV R67, RZ, RZ, -R67 ;  /* 0x000000ffff438224 */ /* 0x000fe200078e0a43 */
[----:B------:R-:W-:Y:S01]  /*2e00*/  ISETP.GT.U32.AND P0, PT, R4, R11, PT ;  /* 0x0000000b0400720c */ /* 0x000fe20003f04070 */
[----:B------:R-:W-:-:S04]  /*2e10*/  IMAD.HI.U32 R50, R10, R77, RZ ;  /* 0x0000004d0a327227 */ /* 0x000fc800078e00ff */
[----:B------:R-:W-:Y:S02]  /*2e20*/  IMAD.MOV R56, RZ, RZ, -R56 ;  /* 0x000000ffff387224 */ /* 0x000fe400078e0a38 */
[----:B------:R-:W-:-:S04]  /*2e30*/  IMAD.HI.U32 R60, R10, R83, RZ ;  /* 0x000000530a3c7227 */ /* 0x000fc800078e00ff */
[----:B------:R-:W-:Y:S02]  /*2e40*/  IMAD.MOV R50, RZ, RZ, -R50 ;  /* 0x000000ffff327224 */ /* 0x000fe400078e0a32 */
[C---:B------:R-:W-:Y:S02]  /*2e50*/  IMAD R79, R4.reuse, R56, R79 ;  /* 0x00000038044f7224 */ /* 0x040fe400078e024f */
[----:B------:R-:W-:Y:S02]  /*2e60*/  IMAD.MOV R60, RZ, RZ, -R60 ;  /* 0x000000ffff3c7224 */ /* 0x000fe400078e0a3c */
[C---:B------:R-:W-:Y:S01]  /*2e70*/  IMAD R77, R4.reuse, R50, R77 ;  /* 0x00000032044d7224 */ /* 0x040fe200078e024d */
[----:B------:R-:W-:Y:S01]  /*2e80*/  IABS R50, R160 ;  /* 0x000000a000327213 */ /* 0x000fe20000000000 */
[----:B------:R-:W-:Y:S01]  /*2e90*/  @!P1 IMAD.IADD R49, R49, 0x1, -R4 ;  /* 0x0000000131319824 */ /* 0x000fe200078e0a04 */
[----:B------:R-:W-:Y:S01]  /*2ea0*/  ISETP.GT.U32.AND P1, PT, R4, R79, PT ;  /* 0x0000004f0400720c */ /* 0x000fe20003f24070 */
[----:B------:R-:W-:-:S04]  /*2eb0*/  IMAD.HI.U32 R58, R10, R81, RZ ;  /* 0x000000510a3a7227 */ /* 0x000fc800078e00ff */
[----:B------:R-:W-:-:S04]  /*2ec0*/  IMAD.HI.U32 R62, R10, R85, RZ ;  /* 0x000000550a3e7227 */ /* 0x000fc800078e00ff */
[C---:B------:R-:W-:Y:S01]  /*2ed0*/  IMAD R83, R4.reuse, R60, R83 ;  /* 0x0000003c04537224 */ /* 0x040fe200078e0253 */
[----:B------:R-:W-:Y:S01]  /*2ee0*/  LOP3.LUT R60, R3, 0xf0, RZ, 0xfc, !PT ;  /* 0x000000f0033c7812 */ /* 0x000fe200078efcff */
[----:B------:R-:W-:Y:S01]  /*2ef0*/  @!P3 IMAD.MOV R71, RZ, RZ, -R71 ;  /* 0x000000ffff47b224 */ /* 0x000fe200078e0a47 */
[C---:B------:R-:W-:Y:S01]  /*2f00*/  ISETP.GT.U32.AND P3, PT, R4.reuse, R75, PT ;  /* 0x0000004b0400720c */ /* 0x040fe20003f64070 */
[----:B------:R-:W-:Y:S01]  /*2f10*/  @!P0 IMAD.IADD R11, R11, 0x1, -R4 ;  /* 0x000000010b0b8824 */ /* 0x000fe200078e0a04 */
[C---:B------:R-:W-:Y:S01]  /*2f20*/  ISETP.GT.U32.AND P0, PT, R4.reuse, R77, PT ;  /* 0x0000004d0400720c */ /* 0x040fe20003f04070 */
[----:B------:R-:W-:Y:S01]  /*2f30*/  IMAD.MOV R58, RZ, RZ, -R58 ;  /* 0x000000ffff3a7224 */ /* 0x000fe200078e0a3a */
[----:B------:R-:W-:Y:S01]  /*2f40*/  IABS R87, R60 ;  /* 0x0000003c00577213 */ /* 0x000fe20000000000 */
[----:B------:R-:W-:Y:S02]  /*2f50*/  IMAD.MOV R62, RZ, RZ, -R62 ;  /* 0x000000ffff3e7224 */ /* 0x000fe400078e0a3e */
[C---:B------:R-:W-:Y:S01]  /*2f60*/  IMAD R81, R4.reuse, R58, R81 ;  /* 0x0000003a04517224 */ /* 0x040fe200078e0251 */
[C---:B------:R-:W-:Y:S01]  /*2f70*/  LOP3.LUT R58, R3.reuse, 0xf8, RZ, 0xfc, !PT ;  /* 0x000000f8033a7812 */ /* 0x040fe200078efcff */
[----:B------:R-:W-:Y:S01]  /*2f80*/  IMAD R85, R4, R62, R85 ;  /* 0x0000003e04557224 */ /* 0x000fe200078e0255 */
[----:B------:R-:W-:Y:S01]  /*2f90*/  LOP3.LUT R62, R3, 0xf4, RZ, 0xfc, !PT ;  /* 0x000000f4033e7812 */ /* 0x000fe200078efcff */
[----:B------:R-:W-:Y:S01]  /*2fa0*/  IMAD.HI.U32 R3, R10, R87, RZ ;  /* 0x000000570a037227 */ /* 0x000fe200078e00ff */
[----:B------:R-:W-:-:S02]  /*2fb0*/  IABS R91, R58 ;  /* 0x0000003a005b7213 */ /* 0x000fc40000000000 */
[----:B------:R-:W-:Y:S01]  /*2fc0*/  IABS R89, R62 ;  /* 0x0000003e00597213 */ /* 0x000fe20000000000 */
[--C-:B------:R-:W-:Y:S01]  /*2fd0*/  @!P4 IMAD.IADD R73, R73, 0x1, -R4.reuse ;  /* 0x000000014949c824 */ /* 0x100fe200078e0a04 */
[C---:B------:R-:W-:Y:S01]  /*2fe0*/  ISETP.GT.U32.AND P4, PT, R4.reuse, R81, PT ;  /* 0x000000510400720c */ /* 0x040fe20003f84070 */
[----:B------:R-:W-:Y:S02]  /*2ff0*/  IMAD.MOV.U32 R56, RZ, RZ, R11 ;  /* 0x000000ffff387224 */ /* 0x000fe400078e000b */
[--C-:B------:R-:W-:Y:S02]  /*3000*/  @!P1 IMAD.IADD R79, R79, 0x1, -R4.reuse ;  /* 0x000000014f4f9824 */ /* 0x100fe400078e0a04 */
[----:B------:R-:W-:Y:S02]  /*3010*/  IMAD.MOV R3, RZ, RZ, -R3 ;  /* 0x000000ffff037224 */ /* 0x000fe400078e0a03 */
[--C-:B------:R-:W-:Y:S01]  /*3020*/  @!P3 IMAD.IADD R75, R75, 0x1, -R4.reuse ;  /* 0x000000014b4bb824 */ /* 0x100fe200078e0a04 */
[----:B------:R-:W-:Y:S01]  /*3030*/  ISETP.GT.U32.AND P3, PT, R4, R73, PT ;  /* 0x000000490400720c */ /* 0x000fe20003f64070 */
[----:B------:R-:W-:-:S02]  /*3040*/  @!P0 IMAD.IADD R77, R77, 0x1, -R4 ;  /* 0x000000014d4d8824 */ /* 0x000fc400078e0a04 */
[----:B------:R-:W-:Y:S01]  /*3050*/  @!P5 IMAD.MOV R56, RZ, RZ, -R56 ;  /* 0x000000ffff38d224 */ /* 0x000fe200078e0a38 */
[C---:B------:R-:W-:Y:S01]  /*3060*/  ISETP.GT.U32.AND P5, PT, R4.reuse, R79, PT ;  /* 0x0000004f0400720c */ /* 0x040fe20003fa4070 */
[C---:B------:R-:W-:Y:S01]  /*3070*/  IMAD R87, R4.reuse, R3, R87 ;  /* 0x0000000304577224 */ /* 0x040fe200078e0257 */
[----:B------:R-:W-:Y:S01]  /*3080*/  ISETP.GT.U32.AND P0, PT, R4, R75, PT ;  /* 0x0000004b0400720c */ /* 0x000fe20003f04070 */
[----:B------:R-:W-:Y:S01]  /*3090*/  IMAD.HI.U32 R3, R10, R89, RZ ;  /* 0x000000590a037227 */ /* 0x000fe200078e00ff */
[----:B------:R-:W-:-:S03]  /*30a0*/  ISETP.GT.U32.AND P1, PT, R4, R77, PT ;  /* 0x0000004d0400720c */ /* 0x000fc60003f24070 */
[----:B------:R-:W-:Y:S02]  /*30b0*/  IMAD.MOV R3, RZ, RZ, -R3 ;  /* 0x000000ffff037224 */ /* 0x000fe400078e0a03 */
[--C-:B------:R-:W-:Y:S02]  /*30c0*/  @!P4 IMAD.IADD R81, R81, 0x1, -R4.reuse ;  /* 0x000000015151c824 */ /* 0x100fe400078e0a04 */
[C---:B------:R-:W-:Y:S02]  /*30d0*/  IMAD R89, R4.reuse, R3, R89 ;  /* 0x0000000304597224 */ /* 0x040fe400078e0259 */
[----:B------:R-:W-:Y:S01]  /*30e0*/  @!P5 IMAD.IADD R79, R79, 0x1, -R4 ;  /* 0x000000014f4fd824 */ /* 0x000fe200078e0a04 */
[----:B------:R-:W-:Y:S01]  /*30f0*/  ISETP.GT.U32.AND P4, PT, R4, R81, PT ;  /* 0x000000510400720c */ /* 0x000fe20003f84070 */
[----:B------:R-:W-:Y:S01]  /*3100*/  IMAD.HI.U32 R10, R10, R91, RZ ;  /* 0x0000005b0a0a7227 */ /* 0x000fe200078e00ff */
[----:B------:R-:W-:-:S03]  /*3110*/  ISETP.GT.U32.AND P5, PT, R4, R89, PT ;  /* 0x000000590400720c */ /* 0x000fc60003fa4070 */
[----:B------:R-:W-:-:S04]  /*3120*/  IMAD.HI.U32 R9, R9, R50, RZ ;  /* 0x0000003209097227 */ /* 0x000fc800078e00ff */
[--C-:B------:R-:W-:Y:S01]  /*3130*/  @!P3 IMAD.IADD R73, R73, 0x1, -R4.reuse ;  /* 0x000000014949b824 */ /* 0x100fe200078e0a04 */
[C---:B------:R-:W-:Y:S01]  /*3140*/  ISETP.GT.U32.AND P3, PT, R4.reuse, R83, PT ;  /* 0x000000530400720c */ /* 0x040fe20003f64070 */
[--C-:B------:R-:W-:Y:S01]  /*3150*/  @!P0 IMAD.IADD R75, R75, 0x1, -R4.reuse ;  /* 0x000000014b4b8824 */ /* 0x100fe200078e0a04 */
[C---:B------:R-:W-:Y:S01]  /*3160*/  ISETP.GT.U32.AND P0, PT, R4.reuse, R85, PT ;  /* 0x000000550400720c */ /* 0x040fe20003f04070 */
[----:B------:R-:W-:Y:S01]  /*3170*/  @!P1 IMAD.IADD R77, R77, 0x1, -R4 ;  /* 0x000000014d4d9824 */ /* 0x000fe200078e0a04 */
[C---:B------:R-:W-:Y:S01]  /*3180*/  ISETP.GT.U32.AND P1, PT, R4.reuse, R87, PT ;  /* 0x000000570400720c */ /* 0x040fe20003f24070 */
[----:B------:R-:W-:Y:S02]  /*3190*/  IMAD.MOV R10, RZ, RZ, -R10 ;  /* 0x000000ffff0a7224 */ /* 0x000fe400078e0a0a */
[----:B------:R-:W-:Y:S02]  /*31a0*/  IMAD.MOV R9, RZ, RZ, -R9 ;  /* 0x000000ffff097224 */ /* 0x000fe400078e0a09 */
[----:B------:R-:W-:-:S02]  /*31b0*/  IMAD R91, R4, R10, R91 ;  /* 0x0000000a045b7224 */ /* 0x000fc400078e025b */
[----:B------:R-:W-:Y:S01]  /*31c0*/  IMAD R50, R5, R9, R50 ;  /* 0x0000000905327224 */ /* 0x000fe200078e0232 */
[----:B------:R-:W2:Y:S01]  /*31d0*/  LDC.64 R10, c[0x0][0x238] ;  /* 0x00008e00ff0a7b82 */ /* 0x000ea20000000a00 */
[--C-:B------:R-:W-:Y:S01]  /*31e0*/  @!P4 IMAD.IADD R81, R81, 0x1, -R4.reuse ;  /* 0x000000015151c824 */ /* 0x100fe200078e0a04 */
[----:B------:R-:W-:Y:S01]  /*31f0*/  ISETP.GT.U32.AND P4, PT, R4, R91, PT ;  /* 0x0000005b0400720c */ /* 0x000fe20003f84070 */
[--C-:B------:R-:W-:Y:S01]  /*3200*/  @!P5 IMAD.IADD R89, R89, 0x1, -R4.reuse ;  /* 0x000000015959d824 */ /* 0x100fe200078e0a04 */
[----:B------:R-:W-:Y:S01]  /*3210*/  ISETP.GT.U32.AND P5, PT, R5, R50, PT ;  /* 0x000000320500720c */ /* 0x000fe20003fa4070 */
[--C-:B------:R-:W-:Y:S01]  /*3220*/  @!P3 IMAD.IADD R83, R83, 0x1, -R4.reuse ;  /* 0x000000015353b824 */ /* 0x100fe200078e0a04 */
[----:B------:R-:W-:Y:S01]  /*3230*/  ISETP.GE.AND P3, PT, R66, RZ, PT ;  /* 0x000000ff4200720c */ /* 0x000fe20003f66270 */
[--C-:B------:R-:W-:Y:S01]  /*3240*/  @!P0 IMAD.IADD R85, R85, 0x1, -R4.reuse ;  /* 0x0000000155558824 */ /* 0x100fe200078e0a04 */
[----:B------:R-:W-:Y:S01]  /*3250*/  ISETP.GE.AND P0, PT, R68, RZ, PT ;  /* 0x000000ff4400720c */ /* 0x000fe20003f06270 */
[--C-:B------:R-:W-:Y:S01]  /*3260*/  @!P1 IMAD.IADD R87, R87, 0x1, -R4.reuse ;  /* 0x0000000157579824 */ /* 0x100fe200078e0a04 */
[----:B------:R-:W-:Y:S01]  /*3270*/  ISETP.GE.AND P1, PT, R70, RZ, PT ;  /* 0x000000ff4600720c */ /* 0x000fe20003f26270 */
[----:B------:R-:W-:Y:S01]  /*3280*/  @!P2 IMAD.MOV R49, RZ, RZ, -R49 ;  /* 0x000000ffff31a224 */ /* 0x000fe200078e0a31 */
[C---:B------:R-:W-:Y:S01]  /*3290*/  ISETP.GT.U32.AND P2, PT, R4.reuse, R83, PT ;  /* 0x000000530400720c */ /* 0x040fe20003f44070 */
[----:B------:R-:W-:Y:S01]  /*32a0*/  @!P6 IMAD.MOV R73, RZ, RZ, -R73 ;  /* 0x000000ffff49e224 */ /* 0x000fe200078e0a49 */
[C---:B------:R-:W-:Y:S01]  /*32b0*/  ISETP.GT.U32.AND P6, PT, R4.reuse, R87, PT ;  /* 0x000000570400720c */ /* 0x040fe20003fc4070 */
[--C-:B------:R-:W-:Y:S01]  /*32c0*/  @!P4 IMAD.IADD R91, R91, 0x1, -R4.reuse ;  /* 0x000000015b5bc824 */ /* 0x100fe200078e0a04 */
[----:B------:R-:W-:Y:S01]  /*32d0*/  ISETP.GT.U32.AND P4, PT, R4, R85, PT ;  /* 0x000000550400720c */ /* 0x000fe20003f84070 */
[----:B------:R-:W-:Y:S01]  /*32e0*/  @!P5 IMAD.IADD R50, R50, 0x1, -R5 ;  /* 0x000000013232d824 */ /* 0x000fe200078e0a05 */
[----:B------:R-:W-:Y:S01]  /*32f0*/  ISETP.GE.AND P5, PT, R72, RZ, PT ;  /* 0x000000ff4800720c */ /* 0x000fe20003fa6270 */
[----:B------:R-:W-:Y:S01]  /*3300*/  @!P3 IMAD.MOV R75, RZ, RZ, -R75 ;  /* 0x000000ffff4bb224 */ /* 0x000fe200078e0a4b */
[C---:B------:R-:W-:Y:S01]  /*3310*/  ISETP.GT.U32.AND P3, PT, R4.reuse, R89, PT ;  /* 0x000000590400720c */ /* 0x040fe20003f64070 */
[----:B------:R-:W-:Y:S01]  /*3320*/  @!P0 IMAD.MOV R77, RZ, RZ, -R77 ;  /* 0x000000ffff4d8224 */ /* 0x000fe200078e0a4d */
[----:B------:R-:W-:Y:S01]  /*3330*/  ISETP.GT.U32.AND P0, PT, R4, R91, PT ;  /* 0x0000005b0400720c */ /* 0x000fe20003f04070 */
[----:B------:R-:W-:Y:S01]  /*3340*/  @!P1 IMAD.MOV R79, RZ, RZ, -R79 ;  /* 0x000000ffff4f9224 */ /* 0x000fe200078e0a4f */
[----:B------:R-:W-:Y:S01]  /*3350*/  ISETP.GT.U32.AND P1, PT, R5, R50, PT ;  /* 0x000000320500720c */ /* 0x000fe20003f24070 */
[--C-:B------:R-:W-:Y:S01]  /*3360*/  @!P2 IMAD.IADD R83, R83, 0x1, -R4.reuse ;  /* 0x000000015353a824 */ /* 0x100fe200078e0a04 */
[----:B------:R-:W-:Y:S01]  /*3370*/  ISETP.GE.AND P2, PT, R74, RZ, PT ;  /* 0x000000ff4a00720c */ /* 0x000fe20003f46270 */
[--C-:B------:R-:W-:Y:S01]  /*3380*/  @!P6 IMAD.IADD R87, R87, 0x1, -R4.reuse ;  /* 0x000000015757e824 */ /* 0x100fe200078e0a04 */
[----:B------:R-:W-:Y:S01]  /*3390*/  ISETP.GE.AND P6, PT, R60, RZ, PT ;  /* 0x000000ff3c00720c */ /* 0x000fe20003fc6270 */
[----:B------:R-:W-:Y:S01]  /*33a0*/  @!P4 IMAD.IADD R85, R85, 0x1, -R4 ;  /* 0x000000015555c824 */ /* 0x000fe200078e0a04 */
[----:B------:R-:W-:Y:S01]  /*33b0*/  ISETP.GE.AND P4, PT, R76, RZ, PT ;  /* 0x000000ff4c00720c */ /* 0x000fe20003f86270 */
[----:B------:R-:W-:-:S02]  /*33c0*/  IMAD.SHL.U32 R3, R152, 0x10, RZ ;  /* 0x0000001098037824 */ /* 0x000fc400078e00ff */
[--C-:B------:R-:W-:Y:S01]  /*33d0*/  @!P3 IMAD.IADD R89, R89, 0x1, -R4.reuse ;  /* 0x000000015959b824 */ /* 0x100fe200078e0a04 */
[----:B------:R-:W-:Y:S01]  /*33e0*/  ISETP.GE.AND P3, PT, R62, RZ, PT ;  /* 0x000000ff3e00720c */ /* 0x000fe20003f66270 */
[----:B------:R-:W-:Y:S01]  /*33f0*/  @!P0 IMAD.IADD R91, R91, 0x1, -R4 ;  /* 0x000000015b5b8824 */ /* 0x000fe200078e0a04 */
[----:B------:R-:W-:Y:S01]  /*3400*/  ISETP.GE.AND P0, PT, R58, RZ, PT ;  /* 0x000000ff3a00720c */ /* 0x000fe20003f06270 */
[----:B------:R-:W-:Y:S01]  /*3410*/  @!P1 IMAD.IADD R50, R50, 0x1, -R5 ;  /* 0x0000000132329824 */ /* 0x000fe200078e0a05 */
[----:B------:R-:W-:Y:S01]  /*3420*/  ISETP.NE.AND P1, PT, R153, RZ, PT ;  /* 0x000000ff9900720c */ /* 0x000fe20003f25270 */
[----:B------:R-:W-:Y:S01]  /*3430*/  @!P5 IMAD.MOV R81, RZ, RZ, -R81 ;  /* 0x000000ffff51d224 */ /* 0x000fe200078e0a51 */
[----:B------:R-:W-:Y:S01]  /*3440*/  LOP3.LUT R5, RZ, R153, RZ, 0x33, !PT ;  /* 0x00000099ff057212 */ /* 0x000fe200078e33ff */
[----:B------:R-:W-:Y:S01]  /*3450*/  @!P2 IMAD.MOV R83, RZ, RZ, -R83 ;  /* 0x000000ffff53a224 */ /* 0x000fe200078e0a53 */
[----:B------:R-:W-:Y:S01]  /*3460*/  LOP3.LUT R3, R3, 0x70, RZ, 0xc0, !PT ;  /* 0x0000007003037812 */ /* 0x000fe200078ec0ff */
[----:B------:R-:W-:Y:S01]  /*3470*/  @!P4 IMAD.MOV R85, RZ, RZ, -R85 ;  /* 0x000000ffff55c224 */ /* 0x000fe200078e0a55 */
[C---:B------:R-:W-:Y:S01]  /*3480*/  SEL R202, R5.reuse, R8, !P1 ;  /* 0x0000000805ca7207 */ /* 0x040fe20004800000 */
[----:B------:R-:W-:Y:S01]  /*3490*/  @!P6 IMAD.MOV R87, RZ, RZ, -R87 ;  /* 0x000000ffff57e224 */ /* 0x000fe200078e0a57 */
[----:B------:R-:W3:Y:S01]  /*34a0*/  LDC.64 R8, c[0x0][0x218] ;  /* 0x00008600ff087b82 */ /* 0x000ee20000000a00 */
[----:B------:R-:W-:Y:S01]  /*34b0*/  @!P3 IMAD.MOV R89, RZ, RZ, -R89 ;  /* 0x000000ffff59b224 */ /* 0x000fe200078e0a59 */
[C---:B------:R-:W-:Y:S01]  /*34c0*/  SEL R58, R5.reuse, R7, !P1 ;  /* 0x00000007053a7207 */ /* 0x040fe20004800000 */
[----:B------:R-:W-:Y:S01]  /*34d0*/  @!P0 IMAD.MOV R91, RZ, RZ, -R91 ;  /* 0x000000ffff5b8224 */ /* 0x000fe200078e0a5b */
[----:B------:R-:W-:Y:S01]  /*34e0*/  SEL R12, R5, R12, !P1 ;  /* 0x0000000c050c7207 */ /* 0x000fe20004800000 */
[----:B------:R-:W-:Y:S01]  /*34f0*/  IMAD.IADD R3, R3, 0x1, R64 ;  /* 0x0000000103037824 */ /* 0x000fe200078e0240 */
[----:B------:R-:W-:Y:S01]  /*3500*/  SEL R60, R5, R13, !P1 ;  /* 0x0000000d053c7207 */ /* 0x000fe20004800000 */
[----:B--2---:R-:W-:Y:S01]  /*3510*/  IMAD R153, R157, R11, RZ ;  /* 0x0000000b9d997224 */ /* 0x004fe200078e02ff */
[C---:B------:R-:W-:Y:S01]  /*3520*/  SEL R62, R5.reuse, R14, !P1 ;  /* 0x0000000e053e7207 */ /* 0x040fe20004800000 */
[----:B------:R-:W-:Y:S01]  /*3530*/  VIADD R7, R184, 0xffffffe0 ;  /* 0xffffffe0b8077836 */ /* 0x000fe20000000000 */
[C---:B------:R-:W-:Y:S01]  /*3540*/  SEL R64, R5.reuse, R15, !P1 ;  /* 0x0000000f05407207 */ /* 0x040fe20004800000 */
[----:B------:R-:W-:Y:S01]  /*3550*/  IMAD R221, R58, UR4, RZ ;  /* 0x000000043add7c24 */ /* 0x000fe2000f8e02ff */
        /* <DEDUP_REMOVED lines=30> */
[----:B------:R-:W-:Y:S01]  /*3740*/  SEL R31, R5, R31, !P1 ;  /* 0x0000001f051f7207 */ /* 0x000fe20004800000 */
        /* <DEDUP_REMOVED lines=21> */
[----:B------:R-:W-:Y:S01]  /*38a0*/  SEL R42, R5, R42, !P1 ;  /* 0x0000002a052a7207 */ /* 0x000fe20004800000 */
        /* <DEDUP_REMOVED lines=9> */
[C---:B------:R-:W-:Y:S01]  /*3940*/  SEL R46, R5.reuse, R46, !P1 ;  /* 0x0000002e052e7207 */ /* 0x040fe20004800000 */
[----:B------:R-:W-:Y:S01]  /*3950*/  STL [R1+0xa0], R221 ;  /* 0x0000a0dd01007387 */ /* 0x000fe20000100800 */
[----:B------:R-:W-:Y:S01]  /*3960*/  SEL R48, R5, R48, !P1 ;  /* 0x0000003005307207 */ /* 0x000fe20004800000 */
[----:B------:R-:W-:Y:S01]  /*3970*/  IMAD R182, R43, UR4, RZ ;  /* 0x000000042bb67c24 */ /* 0x000fe2000f8e02ff */
[C---:B------:R-:W-:Y:S01]  /*3980*/  SEL R52, R5.reuse, R52, !P1 ;  /* 0x0000003405347207 */ /* 0x040fe20004800000 */
[----:B------:R-:W-:Y:S01]  /*3990*/  STL [R1+0x9c], R220 ;  /* 0x00009cdc01007387 */ /* 0x000fe20000100800 */
[C---:B------:R-:W-:Y:S01]  /*39a0*/  SEL R252, R5.reuse, R51, !P1 ;  /* 0x0000003305fc7207 */ /* 0x040fe20004800000 */
[----:B------:R-:W-:Y:S01]  /*39b0*/  IMAD R181, R44, UR4, RZ ;  /* 0x000000042cb57c24 */ /* 0x000fe2000f8e02ff */
[----:B------:R-:W-:Y:S01]  /*39c0*/  SEL R250, R5, R53, !P1 ;  /* 0x0000003505fa7207 */ /* 0x000fe20004800000 */
        /* <DEDUP_REMOVED lines=41> */
[C---:B------:R-:W-:Y:S01]  /*3c60*/  SEL R194, R5.reuse, R89, !P1 ;  /* 0x0000005905c27207 */ /* 0x040fe20004800000 */
[----:B------:R-:W-:Y:S01]  /*3c70*/  IMAD R224, R224, UR4, RZ ;  /* 0x00000004e0e07c24 */ /* 0x000fe2000f8e02ff */
[----:B------:R-:W-:Y:S01]  /*3c80*/  SEL R198, R5, R91, !P1 ;  /* 0x0000005b05c67207 */ /* 0x000fe20004800000 */
[----:B------:R-:W-:Y:S01]  /*3c90*/  IMAD R159, R159, UR4, RZ ;  /* 0x000000049f9f7c24 */ /* 0x000fe2000f8e02ff */
[----:B------:R-:W-:Y:S01]  /*3ca0*/  SHF.R.U32.HI R5, RZ, 0x6, R152 ;  /* 0x00000006ff057819 */ /* 0x000fe20000011698 */
[----:B------:R-:W-:Y:S01]  /*3cb0*/  STL [R1+0x88], R215 ;  /* 0x000088d701007387 */ /* 0x000fe20000100800 */
[----:B------:R-:W-:Y:S01]  /*3cc0*/  ISETP.GE.AND P2, PT, R160, RZ, PT ;  /* 0x000000ffa000720c */ /* 0x000fe20003f46270 */
[----:B------:R-:W-:Y:S01]  /*3cd0*/  IMAD R154, R154, UR4, RZ ;  /* 0x000000049a9a7c24 */ /* 0x000fe2000f8e02ff */
[----:B------:R-:W-:Y:S01]  /*3ce0*/  SGXT.U32 R5, R5, 0x1 ;  /* 0x000000010505781a */ /* 0x000fe20000000000 */
[----:B------:R-:W-:Y:S01]  /*3cf0*/  IMAD R158, R158, UR4, RZ ;  /* 0x000000049e9e7c24 */ /* 0x000fe2000f8e02ff */
[----:B------:R-:W-:Y:S01]  /*3d00*/  ISETP.NE.AND P0, PT, R156, RZ, PT ;  /* 0x000000ff9c00720c */ /* 0x000fe20003f05270 */
[----:B------:R-:W-:Y:S01]  /*3d10*/  STL [R1+0x84], R214 ;  /* 0x000084d601007387 */ /* 0x000fe20000100800 */
[----:B------:R-:W-:Y:S01]  /*3d20*/  ISETP.GT.AND P1, PT, R155, 0x1f, PT ;  /* 0x0000001f9b00780c */ /* 0x000fe20003f24270 */
[----:B------:R-:W-:Y:S01]  /*3d30*/  IMAD R168, R168, UR4, RZ ;  /* 0x00000004a8a87c24 */ /* 0x000fe2000f8e02ff */
[C---:B------:R-:W-:Y:S01]  /*3d40*/  LOP3.LUT R173, R5.reuse, 0x2, RZ, 0xfc, !PT ;  /* 0x0000000205ad7812 */ /* 0x040fe200078efcff */
[----:B------:R-:W-:Y:S01]  /*3d50*/  STL [R1+0x80], R213 ;  /* 0x000080d501007387 */ /* 0x000fe20000100800 */
[----:B------:R-:W-:Y:S01]  /*3d60*/  LOP3.LUT R152, R5, 0x4, RZ, 0xfc, !PT ;  /* 0x0000000405987812 */ /* 0x000fe200078efcff */
[----:B------:R-:W-:Y:S01]  /*3d70*/  IMAD R176, R176, UR4, RZ ;  /* 0x00000004b0b07c24 */ /* 0x000fe2000f8e02ff */
[----:B------:R-:W-:Y:S01]  /*3d80*/  SEL R4, RZ, 0x4, !P1 ;  /* 0x00000004ff047807 */ /* 0x000fe20004800000 */
[----:B------:R-:W-:Y:S01]  /*3d90*/  @!P2 IMAD.MOV R50, RZ, RZ, -R50 ;  /* 0x000000ffff32a224 */ /* 0x000fe200078e0a32 */
[----:B---3--:R-:W-:Y:S01]  /*3da0*/  LEA R26, P3, R153, R8, 0x2 ;  /* 0x00000008991a7211 */ /* 0x008fe200078610ff */
[----:B------:R-:W-:Y:S01]  /*3db0*/  STL [R1+0x7c], R212 ;  /* 0x00007cd401007387 */ /* 0x000fe20000100800 */
[----:B------:R-:W-:Y:S01]  /*3dc0*/  LOP3.LUT R251, R5, 0x6, RZ, 0xfc, !PT ;  /* 0x0000000605fb7812 */ /* 0x000fe200078efcff */
[----:B------:R-:W-:Y:S01]  /*3dd0*/  IMAD R180, R180, UR4, RZ ;  /* 0x00000004b4b47c24 */ /* 0x000fe2000f8e02ff */
[-C--:B------:R-:W-:Y:S01]  /*3de0*/  ISETP.GE.AND P1, PT, R173, R184.reuse, PT ;  /* 0x000000b8ad00720c */ /* 0x080fe20003f26270 */
[----:B------:R-:W-:Y:S01]  /*3df0*/  STL [R1+0x78], R211 ;  /* 0x000078d301007387 */ /* 0x000fe20000100800 */
[C---:B------:R-:W-:Y:S01]  /*3e00*/  LOP3.LUT R171, R5.reuse, 0xe, RZ, 0xfc, !PT ;  /* 0x0000000e05ab7812 */ /* 0x040fe200078efcff */
[----:B------:R-:W-:Y:S01]  /*3e10*/  IMAD R188, R188, UR4, RZ ;  /* 0x00000004bcbc7c24 */ /* 0x000fe2000f8e02ff */
[-C--:B------:R-:W-:Y:S01]  /*3e20*/  ISETP.GE.AND P4, PT, R5, R184.reuse, PT ;  /* 0x000000b80500720c */ /* 0x080fe20003f86270 */
[----:B------:R-:W-:Y:S01]  /*3e30*/  STL [R1+0x74], R210 ;  /* 0x000074d201007387 */ /* 0x000fe20000100800 */
[-C--:B------:R-:W-:Y:S01]  /*3e40*/  ISETP.GE.AND P2, PT, R152, R184.reuse, PT ;  /* 0x000000b89800720c */ /* 0x080fe20003f46270 */
[----:B------:R-:W-:Y:S01]  /*3e50*/  IMAD R191, R191, UR4, RZ ;  /* 0x00000004bfbf7c24 */ /* 0x000fe2000f8e02ff */
[----:B------:R-:W-:Y:S01]  /*3e60*/  LEA.HI.X.SX32 R27, R153, R9, 0x2, P3 ;  /* 0x00000009991b7211 */ /* 0x000fe200018f16ff */
[----:B------:R-:W-:Y:S01]  /*3e70*/  STL [R1+0x70], R209 ;  /* 0x000070d101007387 */ /* 0x000fe20000100800 */
[C---:B------:R-:W-:Y:S01]  /*3e80*/  LOP3.LUT R161, R5.reuse, 0x8, RZ, 0xfc, !PT ;  /* 0x0000000805a17812 */ /* 0x040fe200078efcff */
[----:B------:R-:W-:Y:S01]  /*3e90*/  IMAD R194, R194, UR4, RZ ;  /* 0x00000004c2c27c24 */ /* 0x000fe2000f8e02ff */
[C---:B------:R-:W-:Y:S01]  /*3ea0*/  LOP3.LUT R163, R5.reuse, 0xa, RZ, 0xfc, !PT ;  /* 0x0000000a05a37812 */ /* 0x040fe200078efcff */
[----:B------:R-:W-:Y:S01]  /*3eb0*/  STL [R1+0x6c], R208 ;  /* 0x00006cd001007387 */ /* 0x000fe20000100800 */
[C---:B------:R-:W-:Y:S01]  /*3ec0*/  LOP3.LUT R172, R5.reuse, 0xc, RZ, 0xfc, !PT ;  /* 0x0000000c05ac7812 */ /* 0x040fe200078efcff */
[----:B------:R-:W-:Y:S01]  /*3ed0*/  IMAD R198, R198, UR4, RZ ;  /* 0x00000004c6c67c24 */ /* 0x000fe2000f8e02ff */
[----:B------:R-:W-:Y:S01]  /*3ee0*/  LOP3.LUT R170, R5, 0x10, RZ, 0xfc, !PT ;  /* 0x0000001005aa7812 */ /* 0x000fe200078efcff */
[----:B------:R-:W-:Y:S01]  /*3ef0*/  STL [R1+0x68], R207 ;  /* 0x000068cf01007387 */ /* 0x000fe20000100800 */
[----:B------:R-:W-:Y:S01]  /*3f00*/  ISETP.GE.AND P3, PT, R251, R184, PT ;  /* 0x000000b8fb00720c */ /* 0x000fe20003f66270 */
[----:B------:R-:W-:Y:S01]  /*3f10*/  IMAD R202, R202, UR4, RZ ;  /* 0x00000004caca7c24 */ /* 0x000fe2000f8e02ff */
[----:B------:R-:W-:Y:S01]  /*3f20*/  SEL R249, R4, RZ, !P1 ;  /* 0x000000ff04f97207 */ /* 0x000fe20004800000 */
[----:B------:R-:W-:Y:S01]  /*3f30*/  STL [R1+0x64], R206 ;  /* 0x000064ce01007387 */ /* 0x000fe20000100800 */
[----:B------:R-:W-:-:S02]  /*3f40*/  LOP3.LUT R169, R5, 0x12, RZ, 0xfc, !PT ;  /* 0x0000001205a97812 */ /* 0x000fc400078efcff */
[----:B------:R-:W-:Y:S01]  /*3f50*/  ISETP.GE.AND P1, PT, R171, R184, PT ;  /* 0x000000b8ab00720c */ /* 0x000fe20003f26270 */
[----:B------:R-:W-:Y:S01]  /*3f60*/  STL [R1+0x60], R205 ;  /* 0x000060cd01007387 */ /* 0x000fe20000100800 */
[----:B------:R-:W-:Y:S02]  /*3f70*/  LOP3.LUT R164, R5, 0x1a, RZ, 0xfc, !PT ;  /* 0x0000001a05a47812 */ /* 0x000fe400078efcff */
[----:B------:R-:W-:Y:S01]  /*3f80*/  @!P0 LOP3.LUT R50, RZ, R156, RZ, 0x33, !PT ;  /* 0x0000009cff328212 */ /* 0x000fe200078e33ff */
[----:B------:R-:W-:Y:S01]  /*3f90*/  STL [R1+0x5c], R204 ;  /* 0x00005ccc01007387 */ /* 0x000fe20000100800 */
[C---:B------:R-:W-:Y:S02]  /*3fa0*/  SEL R22, R4.reuse, RZ, !P4 ;  /* 0x000000ff04167207 */ /* 0x040fe40006000000 */
[----:B------:R-:W-:Y:S01]  /*3fb0*/  SEL R21, R4, RZ, !P2 ;  /* 0x000000ff04157207 */ /* 0x000fe20005000000 */
[----:B------:R-:W-:Y:S01]  /*3fc0*/  IMAD R185, R50, R185, RZ ;  /* 0x000000b932b97224 */ /* 0x000fe200078e02ff */
[-C--:B------:R-:W-:Y:S01]  /*3fd0*/  ISETP.GE.AND P0, PT, R161, R184.reuse, PT ;  /* 0x000000b8a100720c */ /* 0x080fe20003f06270 */
[----:B------:R-:W-:Y:S01]  /*3fe0*/  STL [R1+0x58], R203 ;  /* 0x000058cb01007387 */ /* 0x000fe20000100800 */
[----:B------:R-:W-:-:S02]  /*3ff0*/  ISETP.GE.AND P5, PT, R163, R184, PT ;  /* 0x000000b8a300720c */ /* 0x000fc40003fa6270 */
[-C--:B------:R-:W-:Y:S01]  /*4000*/  ISETP.GE.AND P4, PT, R172, R184.reuse, PT ;  /* 0x000000b8ac00720c */ /* 0x080fe20003f86270 */
[----:B------:R-:W-:Y:S01]  /*4010*/  STL [R1+0x54], R201 ;  /* 0x000054c901007387 */ /* 0x000fe20000100800 */
[----:B------:R-:W-:Y:S02]  /*4020*/  ISETP.GE.AND P2, PT, R170, R184, PT ;  /* 0x000000b8aa00720c */ /* 0x000fe40003f46270 */
[----:B------:R-:W-:Y:S01]  /*4030*/  SEL R248, R4, RZ, !P3 ;  /* 0x000000ff04f87207 */ /* 0x000fe20005800000 */
[----:B------:R-:W-:Y:S01]  /*4040*/  STL [R1+0x50], R200 ;  /* 0x000050c801007387 */ /* 0x000fe20000100800 */
[C---:B------:R-:W-:Y:S02]  /*4050*/  LOP3.LUT R167, R5.reuse, 0x14, RZ, 0xfc, !PT ;  /* 0x0000001405a77812 */ /* 0x040fe400078efcff */
[C---:B------:R-:W-:Y:S01]  /*4060*/  LOP3.LUT R166, R5.reuse, 0x16, RZ, 0xfc, !PT ;  /* 0x0000001605a67812 */ /* 0x040fe200078efcff */
[----:B------:R-:W-:Y:S01]  /*4070*/  STL [R1+0x4c], R199 ;  /* 0x00004cc701007387 */ /* 0x000fe20000100800 */
[----:B------:R-:W-:-:S02]  /*4080*/  LOP3.LUT R165, R5, 0x18, RZ, 0xfc, !PT ;  /* 0x0000001805a57812 */ /* 0x000fc400078efcff */
[----:B------:R-:W-:Y:S01]  /*4090*/  LOP3.LUT R162, R5, 0x1c, RZ, 0xfc, !PT ;  /* 0x0000001c05a27812 */ /* 0x000fe200078efcff */
[----:B------:R-:W-:Y:S01]  /*40a0*/  STL [R1+0x48], R197 ;  /* 0x000048c501007387 */ /* 0x000fe20000100800 */
[-C--:B------:R-:W-:Y:S02]  /*40b0*/  ISETP.GE.AND P3, PT, R169, R184.reuse, PT ;  /* 0x000000b8a900720c */ /* 0x080fe40003f66270 */
[----:B------:R-:W-:Y:S01]  /*40c0*/  SEL R156, R4, RZ, !P1 ;  /* 0x000000ff049c7207 */ /* 0x000fe20004800000 */
[----:B------:R-:W-:Y:S01]  /*40d0*/  STL [R1+0x44], R196 ;  /* 0x000044c401007387 */ /* 0x000fe20000100800 */
[----:B-1----:R-:W-:Y:S02]  /*40e0*/  LOP3.LUT R160, R5, 0x1e, RZ, 0xfc, !PT ;  /* 0x0000001e05a07812 */ /* 0x002fe400078efcff */
[----:B------:R-:W-:Y:S01]  /*40f0*/  ISETP.GE.AND P1, PT, R164, R184, PT ;  /* 0x000000b8a400720c */ /* 0x000fe20003f26270 */
[----:B------:R-:W-:Y:S01]  /*4100*/  STL [R1+0x40], R195 ;  /* 0x000040c301007387 */ /* 0x000fe20000100800 */
[----:B------:R-:W-:-:S02]  /*4110*/  SEL R19, R4, RZ, !P0 ;  /* 0x000000ff04137207 */ /* 0x000fc40004000000 */
[C---:B------:R-:W-:Y:S01]  /*4120*/  SEL R20, R4.reuse, RZ, !P5 ;  /* 0x000000ff04147207 */ /* 0x040fe20006800000 */
[----:B------:R-:W-:Y:S01]  /*4130*/  STL [R1+0x3c], R193 ;  /* 0x00003cc101007387 */ /* 0x000fe20000100800 */
[C---:B------:R-:W-:Y:S02]  /*4140*/  SEL R18, R4.reuse, RZ, !P4 ;  /* 0x000000ff04127207 */ /* 0x040fe40006000000 */
[----:B------:R-:W-:Y:S01]  /*4150*/  SEL R148, R4, RZ, !P2 ;  /* 0x000000ff04947207 */ /* 0x000fe20005000000 */
[----:B------:R1:W-:Y:S01]  /*4160*/  STL [R1+0x38], R192 ;  /* 0x000038c001007387 */ /* 0x0003e20000100800 */
[-C--:B------:R-:W-:Y:S02]  /*4170*/  ISETP.GE.AND P6, PT, R157, R184.reuse, PT ;  /* 0x000000b89d00720c */ /* 0x080fe40003fc6270 */
[-C--:B------:R-:W-:Y:S01]  /*4180*/  ISETP.GE.AND P0, PT, R167, R184.reuse, PT ;  /* 0x000000b8a700720c */ /* 0x080fe20003f06270 */
[----:B------:R-:W-:Y:S01]  /*4190*/  STL [R1+0x2c], R190 ;  /* 0x00002cbe01007387 */ /* 0x000fe20000100800 */
[----:B------:R-:W-:-:S02]  /*41a0*/  ISETP.GE.AND P5, PT, R166, R184, PT ;  /* 0x000000b8a600720c */ /* 0x000fc40003fa6270 */
[-C--:B------:R-:W-:Y:S01]  /*41b0*/  ISETP.GE.AND P4, PT, R165, R184.reuse, PT ;  /* 0x000000b8a500720c */ /* 0x080fe20003f86270 */
[----:B------:R-:W-:Y:S01]  /*41c0*/  STL [R1+0x28], R189 ;  /* 0x000028bd01007387 */ /* 0x000fe20000100800 */
[-C--:B------:R-:W-:Y:S02]  /*41d0*/  ISETP.GE.AND P2, PT, R162, R184.reuse, PT ;  /* 0x000000b8a200720c */ /* 0x080fe40003f46270 */
[----:B------:R-:W-:Y:S01]  /*41e0*/  SEL R149, R4, RZ, !P3 ;  /* 0x000000ff04957207 */ /* 0x000fe20005800000 */
[----:B------:R-:W-:Y:S01]  /*41f0*/  STL [R1+0x24], R187 ;  /* 0x000024bb01007387 */ /* 0x000fe20000100800 */
[----:B------:R-:W-:Y:S01]  /*4200*/  ISETP.GE.AND P3, PT, R160, R184, PT ;  /* 0x000000b8a000720c */ /* 0x000fe20003f66270 */
[----:B------:R-:W-:Y:S01]  /*4210*/  IMAD R184, R83, UR4, RZ ;  /* 0x0000000453b87c24 */ /* 0x000fe2000f8e02ff */
[C---:B------:R-:W-:Y:S01]  /*4220*/  SEL R16, R4.reuse, RZ, !P1 ;  /* 0x000000ff04107207 */ /* 0x040fe20004800000 */
[----:B------:R-:W-:Y:S01]  /*4230*/  ULDC UR4, c[0x0][0x230] ;  /* 0x00008c0000047ab9 */ /* 0x000fe20000000800 */
[----:B------:R-:W-:Y:S01]  /*4240*/  ISETP.GE.AND P1, PT, R251, R7, PT ;  /* 0x00000007fb00720c */ /* 0x000fe20003f26270 */
[----:B------:R-:W-:Y:S01]  /*4250*/  UIADD3 UR4, UR4, -0x40, URZ ;  /* 0xffffffc004047890 */ /* 0x000fe2000fffe03f */
[C---:B------:R-:W-:Y:S01]  /*4260*/  SEL R17, R4.reuse, RZ, !P0 ;  /* 0x000000ff04117207 */ /* 0x040fe20004000000 */
[----:B------:R2:W-:Y:S01]  /*4270*/  STL [R1+0x20], R186 ;  /* 0x000020ba01007387 */ /* 0x0005e20000100800 */
[----:B------:R-:W-:-:S02]  /*4280*/  SEL R14, R4, RZ, !P6 ;  /* 0x000000ff040e7207 */ /* 0x000fc40007000000 */
[C---:B------:R-:W-:Y:S01]  /*4290*/  SEL R86, R4.reuse, RZ, !P5 ;  /* 0x000000ff04567207 */ /* 0x040fe20006800000 */
[----:B------:R-:W-:Y:S01]  /*42a0*/  STL [R1+0x1c], R183 ;  /* 0x00001cb701007387 */ /* 0x000fe20000100800 */
[C---:B------:R-:W-:Y:S02]  /*42b0*/  SEL R15, R4.reuse, RZ, !P4 ;  /* 0x000000ff040f7207 */ /* 0x040fe40006000000 */
[C---:B------:R-:W-:Y:S01]  /*42c0*/  SEL R13, R4.reuse, RZ, !P2 ;  /* 0x000000ff040d7207 */ /* 0x040fe20005000000 */
[----:B------:R-:W-:Y:S01]  /*42d0*/  STL [R1+0x18], R182 ;  /* 0x000018b601007387 */ /* 0x000fe20000100800 */
[----:B------:R-:W-:Y:S02]  /*42e0*/  SEL R4, R4, RZ, !P3 ;  /* 0x000000ff04047207 */ /* 0x000fe40005800000 */
[-C--:B------:R-:W-:Y:S01]  /*42f0*/  ISETP.GE.AND P2, PT, R161, R7.reuse, PT ;  /* 0x00000007a100720c */ /* 0x080fe20003f46270 */
[----:B------:R-:W-:Y:S01]  /*4300*/  STL [R1+0x14], R181 ;  /* 0x000014b501007387 */ /* 0x000fe20000100800 */
[----:B------:R-:W-:-:S02]  /*4310*/  ISETP.GE.AND P3, PT, R163, R7, PT ;  /* 0x00000007a300720c */ /* 0x000fc40003f66270 */
[----:B------:R-:W-:Y:S01]  /*4320*/  SEL R244, RZ, 0x4, P1 ;  /* 0x00000004fff47807 */ /* 0x000fe20000800000 */
[----:B------:R-:W-:Y:S01]  /*4330*/  STL [R1+0x10], R179 ;  /* 0x000010b301007387 */ /* 0x000fe20000100800 */
[-C--:B------:R-:W-:Y:S02]  /*4340*/  ISETP.GE.AND P1, PT, R170, R7.reuse, PT ;  /* 0x00000007aa00720c */ /* 0x080fe40003f26270 */
[----:B------:R-:W-:Y:S01]  /*4350*/  SEL R242, RZ, 0x4, P2 ;  /* 0x00000004fff27807 */ /* 0x000fe20001000000 */
[----:B------:R-:W-:Y:S01]  /*4360*/  STL [R1+0xc], R178 ;  /* 0x00000cb201007387 */ /* 0x000fe20000100800 */
[----:B------:R-:W-:Y:S02]  /*4370*/  SEL R240, RZ, 0x4, P3 ;  /* 0x00000004fff07807 */ /* 0x000fe40001800000 */
[-C--:B------:R-:W-:Y:S01]  /*4380*/  ISETP.GE.AND P2, PT, R169, R7.reuse, PT ;  /* 0x00000007a900720c */ /* 0x080fe20003f46270 */
[----:B------:R-:W-:Y:S01]  /*4390*/  STL [R1+0x8], R177 ;  /* 0x000008b101007387 */ /* 0x000fe20000100800 */
[----:B------:R-:W-:-:S02]  /*43a0*/  ISETP.GE.AND P3, PT, R167, R7, PT ;  /* 0x00000007a700720c */ /* 0x000fc40003f66270 */
[----:B------:R-:W-:Y:S01]  /*43b0*/  SEL R234, RZ, 0x4, P1 ;  /* 0x00000004ffea7807 */ /* 0x000fe20000800000 */
[----:B------:R3:W-:Y:S01]  /*43c0*/  STL [R1+0x4], R175 ;  /* 0x000004af01007387 */ /* 0x0007e20000100800 */
[-C--:B------:R-:W-:Y:S02]  /*43d0*/  LEA R150, P1, R221, R26.reuse, 0x2 ;  /* 0x0000001add967211 */ /* 0x080fe400078210ff */
[----:B------:R-:W-:Y:S01]  /*43e0*/  SEL R232, RZ, 0x4, P2 ;  /* 0x00000004ffe87807 */ /* 0x000fe20001000000 */
[----:B------:R4:W-:Y:S01]  /*43f0*/  STL [R1], R174 ;  /* 0x000000ae01007387 */ /* 0x0009e20000100800 */
[----:B------:R-:W-:Y:S02]  /*4400*/  SEL R230, RZ, 0x4, P3 ;  /* 0x00000004ffe67807 */ /* 0x000fe40001800000 */
[----:B------:R-:W-:Y:S02]  /*4410*/  ISETP.GE.AND P6, PT, R157, R7, PT ;  /* 0x000000079d00720c */ /* 0x000fe40003fc6270 */
[----:B------:R-:W-:-:S02]  /*4420*/  LEA R146, P2, R220, R26, 0x2 ;  /* 0x0000001adc927211 */ /* 0x000fc400078410ff */
[-C--:B------:R-:W-:Y:S02]  /*4430*/  LEA.HI.X.SX32 R151, R221, R27.reuse, 0x2, P1 ;  /* 0x0000001bdd977211 */ /* 0x080fe400008f16ff */
[CC--:B------:R-:W-:Y:S02]  /*4440*/  LEA R84, P3, R219.reuse, R26.reuse, 0x2 ;  /* 0x0000001adb547211 */ /* 0x0c0fe400078610ff */
[----:B------:R-:W-:Y:S02]  /*4450*/  LEA R144, P1, R218, R26, 0x2 ;  /* 0x0000001ada907211 */ /* 0x000fe400078210ff */
[----:B------:R-:W-:Y:S02]  /*4460*/  SEL R23, RZ, 0x4, P6 ;  /* 0x00000004ff177807 */ /* 0x000fe40003000000 */
[-C--:B------:R-:W-:Y:S02]  /*4470*/  LEA.HI.X.SX32 R147, R220, R27.reuse, 0x2, P2 ;  /* 0x0000001bdc937211 */ /* 0x080fe400010f16ff */
[----:B------:R-:W-:-:S02]  /*4480*/  LEA.HI.X.SX32 R85, R219, R27, 0x2, P3 ;  /* 0x0000001bdb557211 */ /* 0x000fc400018f16ff */
[-C--:B------:R-:W-:Y:S02]  /*4490*/  LEA R82, P6, R217, R26.reuse, 0x2 ;  /* 0x0000001ad9527211 */ /* 0x080fe400078c10ff */
[-C--:B------:R-:W-:Y:S02]  /*44a0*/  LEA R24, P2, R216, R26.reuse, 0x2 ;  /* 0x0000001ad8187211 */ /* 0x080fe400078410ff */
[-C--:B------:R-:W-:Y:S02]  /*44b0*/  LEA.HI.X.SX32 R145, R218, R27.reuse, 0x2, P1 ;  /* 0x0000001bda917211 */ /* 0x080fe400008f16ff */
[-C--:B------:R-:W-:Y:S02]  /*44c0*/  LEA R80, P3, R215, R26.reuse, 0x2 ;  /* 0x0000001ad7507211 */ /* 0x080fe400078610ff */
[----:B------:R-:W-:Y:S02]  /*44d0*/  LEA R142, P1, R214, R26, 0x2 ;  /* 0x0000001ad68e7211 */ /* 0x000fe400078210ff */
[----:B------:R-:W-:-:S02]  /*44e0*/  LEA.HI.X.SX32 R83, R217, R27, 0x2, P6 ;  /* 0x0000001bd9537211 */ /* 0x000fc400030f16ff */
[-C--:B------:R-:W-:Y:S02]  /*44f0*/  LEA.HI.X.SX32 R25, R216, R27.reuse, 0x2, P2 ;  /* 0x0000001bd8197211 */ /* 0x080fe400010f16ff */
[-C--:B------:R-:W-:Y:S02]  /*4500*/  LEA.HI.X.SX32 R81, R215, R27.reuse, 0x2, P3 ;  /* 0x0000001bd7517211 */ /* 0x080fe400018f16ff */
[-C--:B------:R-:W-:Y:S02]  /*4510*/  LEA R78, P6, R213, R26.reuse, 0x2 ;  /* 0x0000001ad54e7211 */ /* 0x080fe400078c10ff */
[-C--:B------:R-:W-:Y:S02]  /*4520*/  LEA R140, P2, R212, R26.reuse, 0x2 ;  /* 0x0000001ad48c7211 */ /* 0x080fe400078410ff */
[----:B------:R-:W-:Y:S02]  /*4530*/  LEA.HI.X.SX32 R143, R214, R27, 0x2, P1 ;  /* 0x0000001bd68f7211 */ /* 0x000fe400008f16ff */
[----:B------:R-:W-:-:S02]  /*4540*/  LEA R76, P3, R211, R26, 0x2 ;  /* 0x0000001ad34c7211 */ /* 0x000fc400078610ff */
[-C--:B------:R-:W-:Y:S02]  /*4550*/  LEA R138, P1, R210, R26.reuse, 0x2 ;  /* 0x0000001ad28a7211 */ /* 0x080fe400078210ff */
[-C--:B------:R-:W-:Y:S02]  /*4560*/  LEA.HI.X.SX32 R79, R213, R27.reuse, 0x2, P6 ;  /* 0x0000001bd54f7211 */ /* 0x080fe400030f16ff */
[-C--:B------:R-:W-:Y:S02]  /*4570*/  LEA.HI.X.SX32 R141, R212, R27.reuse, 0x2, P2 ;  /* 0x0000001bd48d7211 */ /* 0x080fe400010f16ff */
[----:B------:R-:W-:Y:S02]  /*4580*/  LEA.HI.X.SX32 R77, R211, R27, 0x2, P3 ;  /* 0x0000001bd34d7211 */ /* 0x000fe400018f16ff */
[-C--:B------:R-:W-:Y:S02]  /*4590*/  LEA R74, P6, R209, R26.reuse, 0x2 ;  /* 0x0000001ad14a7211 */ /* 0x080fe400078c10ff */
[----:B------:R-:W-:-:S02]  /*45a0*/  LEA R136, P2, R208, R26, 0x2 ;  /* 0x0000001ad0887211 */ /* 0x000fc400078410ff */
[-C--:B------:R-:W-:Y:S02]  /*45b0*/  LEA.HI.X.SX32 R139, R210, R27.reuse, 0x2, P1 ;  /* 0x0000001bd28b7211 */ /* 0x080fe400008f16ff */
[-C--:B------:R-:W-:Y:S02]  /*45c0*/  LEA R72, P3, R207, R26.reuse, 0x2 ;  /* 0x0000001acf487211 */ /* 0x080fe400078610ff */
[----:B------:R-:W-:Y:S02]  /*45d0*/  LEA R134, P1, R206, R26, 0x2 ;  /* 0x0000001ace867211 */ /* 0x000fe400078210ff */
[-C--:B------:R-:W-:Y:S02]  /*45e0*/  LEA.HI.X.SX32 R75, R209, R27.reuse, 0x2, P6 ;  /* 0x0000001bd14b7211 */ /* 0x080fe400030f16ff */
        /* <DEDUP_REMOVED lines=25> */
[----:B------:R-:W-:Y:S01]  /*4780*/  LEA.HI.X.SX32 R61, R192, R27, 0x2, P3 ;  /* 0x0000001bc03d7211 */ /* 0x000fe200018f16ff */
[----:B-1----:R-:W-:Y:S01]  /*4790*/  IMAD R192, R5, R10, RZ ;  /* 0x0000000a05c07224 */ /* 0x002fe200078e02ff */
[----:B------:R-:W-:-:S02]  /*47a0*/  LEA R58, P6, R189, R26, 0x2 ;  /* 0x0000001abd3a7211 */ /* 0x000fc400078c10ff */
[-C--:B------:R-:W-:Y:S02]  /*47b0*/  LEA R120, P2, R187, R26.reuse, 0x2 ;  /* 0x0000001abb787211 */ /* 0x080fe400078410ff */
[-C--:B------:R-:W-:Y:S01]  /*47c0*/  LEA.HI.X.SX32 R123, R190, R27.reuse, 0x2, P1 ;  /* 0x0000001bbe7b7211 */ /* 0x080fe200008f16ff */
[----:B------:R1:W-:Y:S01]  /*47d0*/  STL [R1+0xa4], R192 ;  /* 0x0000a4c001007387 */ /* 0x0003e20000100800 */
[-C--:B------:R-:W-:Y:S02]  /*47e0*/  LEA R56, P3, R186, R26.reuse, 0x2 ;  /* 0x0000001aba387211 */ /* 0x080fe400078610ff */
[----:B------:R-:W-:Y:S02]  /*47f0*/  LEA R118, P1, R183, R26, 0x2 ;  /* 0x0000001ab7767211 */ /* 0x000fe400078210ff */
[-C--:B------:R-:W-:Y:S02]  /*4800*/  LEA.HI.X.SX32 R59, R189, R27.reuse, 0x2, P6 ;  /* 0x0000001bbd3b7211 */ /* 0x080fe400030f16ff */
[----:B------:R-:W-:-:S02]  /*4810*/  LEA.HI.X.SX32 R121, R187, R27, 0x2, P2 ;  /* 0x0000001bbb797211 */ /* 0x000fc400010f16ff */
[-C--:B------:R-:W-:Y:S02]  /*4820*/  LEA.HI.X.SX32 R57, R186, R27.reuse, 0x2, P3 ;  /* 0x0000001bba397211 */ /* 0x080fe400018f16ff */
[-C--:B------:R-:W-:Y:S02]  /*4830*/  LEA R218, P6, R182, R26.reuse, 0x2 ;  /* 0x0000001ab6da7211 */ /* 0x080fe400078c10ff */
[-C--:B------:R-:W-:Y:S02]  /*4840*/  LEA R216, P2, R181, R26.reuse, 0x2 ;  /* 0x0000001ab5d87211 */ /* 0x080fe400078410ff */
[----:B------:R-:W-:Y:S02]  /*4850*/  LEA.HI.X.SX32 R119, R183, R27, 0x2, P1 ;  /* 0x0000001bb7777211 */ /* 0x000fe400008f16ff */
[-C--:B------:R-:W-:Y:S02]  /*4860*/  LEA R116, P3, R179, R26.reuse, 0x2 ;  /* 0x0000001ab3747211 */ /* 0x080fe400078610ff */
[----:B------:R-:W-:-:S02]  /*4870*/  LEA R54, P1, R178, R26, 0x2 ;  /* 0x0000001ab2367211 */ /* 0x000fc400078210ff */
[-C--:B------:R-:W-:Y:S02]  /*4880*/  LEA.HI.X.SX32 R219, R182, R27.reuse, 0x2, P6 ;  /* 0x0000001bb6db7211 */ /* 0x080fe400030f16ff */
[-C--:B------:R-:W-:Y:S02]  /*4890*/  LEA.HI.X.SX32 R217, R181, R27.reuse, 0x2, P2 ;  /* 0x0000001bb5d97211 */ /* 0x080fe400010f16ff */
[-C--:B------:R-:W-:Y:S02]  /*48a0*/  LEA.HI.X.SX32 R117, R179, R27.reuse, 0x2, P3 ;  /* 0x0000001bb3757211 */ /* 0x080fe400018f16ff */
[-C--:B------:R-:W-:Y:S02]  /*48b0*/  LEA R114, P6, R177, R26.reuse, 0x2 ;  /* 0x0000001ab1727211 */ /* 0x080fe400078c10ff */
[----:B------:R-:W-:Y:S02]  /*48c0*/  LEA R52, P2, R175, R26, 0x2 ;  /* 0x0000001aaf347211 */ /* 0x000fe400078410ff */
[----:B------:R-:W-:-:S02]  /*48d0*/  LEA.HI.X.SX32 R55, R178, R27, 0x2, P1 ;  /* 0x0000001bb2377211 */ /* 0x000fc400008f16ff */
[-C--:B------:R-:W-:Y:S02]  /*48e0*/  LEA R112, P3, R174, R26.reuse, 0x2 ;  /* 0x0000001aae707211 */ /* 0x080fe400078610ff */
[-C--:B------:R-:W-:Y:S02]  /*48f0*/  LEA R50, P1, R252, R26.reuse, 0x2 ;  /* 0x0000001afc327211 */ /* 0x080fe400078210ff */
[-C--:B------:R-:W-:Y:S02]  /*4900*/  LEA.HI.X.SX32 R115, R177, R27.reuse, 0x2, P6 ;  /* 0x0000001bb1737211 */ /* 0x080fe400030f16ff */
[-C--:B------:R-:W-:Y:S02]  /*4910*/  LEA.HI.X.SX32 R53, R175, R27.reuse, 0x2, P2 ;  /* 0x0000001baf357211 */ /* 0x080fe400010f16ff */
[----:B------:R-:W-:Y:S02]  /*4920*/  LEA.HI.X.SX32 R113, R174, R27, 0x2, P3 ;  /* 0x0000001bae717211 */ /* 0x000fe400018f16ff */
[----:B------:R-:W-:-:S02]  /*4930*/  LEA R110, P6, R250, R26, 0x2 ;  /* 0x0000001afa6e7211 */ /* 0x000fc400078c10ff */
[-C--:B------:R-:W-:Y:S02]  /*4940*/  LEA R48, P2, R243, R26.reuse, 0x2 ;  /* 0x0000001af3307211 */ /* 0x080fe400078410ff */
[-C--:B------:R-:W-:Y:S02]  /*4950*/  LEA.HI.X.SX32 R51, R252, R27.reuse, 0x2, P1 ;  /* 0x0000001bfc337211 */ /* 0x080fe400008f16ff */
        /* <DEDUP_REMOVED lines=16> */
[CC--:B------:R-:W-:Y:S02]  /*4a60*/  LEA R100, P3, R224.reuse, R26.reuse, 0x2 ;  /* 0x0000001ae0647211 */ /* 0x0c0fe400078610ff */
        /* <DEDUP_REMOVED lines=15> */
[----:B------:R-:W-:Y:S02]  /*4b60*/  LEA R92, P3, R184, R26, 0x2 ;  /* 0x0000001ab85c7211 */ /* 0x000fe400078610ff */
[----:B------:R-:W-:-:S02]  /*4b70*/  ISETP.GE.AND P5, PT, R173, R7, PT ;  /* 0x00000007ad00720c */ /* 0x000fc40003fa6270 */
[----:B------:R-:W-:Y:S02]  /*4b80*/  ISETP.GE.AND P4, PT, R152, R7, PT ;  /* 0x000000079800720c */ /* 0x000fe40003f86270 */
[----:B------:R-:W-:Y:S02]  /*4b90*/  LEA R30, P1, R188, R26, 0x2 ;  /* 0x0000001abc1e7211 */ /* 0x000fe400078210ff */
[-C--:B------:R-:W-:Y:S02]  /*4ba0*/  LEA.HI.X.SX32 R95, R176, R27.reuse, 0x2, P6 ;  /* 0x0000001bb05f7211 */ /* 0x080fe400030f16ff */
[-C--:B------:R-:W-:Y:S02]  /*4bb0*/  LEA.HI.X.SX32 R33, R180, R27.reuse, 0x2, P2 ;  /* 0x0000001bb4217211 */ /* 0x080fe400010f16ff */
[----:B------:R-:W-:Y:S02]  /*4bc0*/  LEA.HI.X.SX32 R93, R184, R27, 0x2, P3 ;  /* 0x0000001bb85d7211 */ /* 0x000fe400018f16ff */
[----:B------:R-:W-:-:S02]  /*4bd0*/  SEL R247, RZ, 0x4, P5 ;  /* 0x00000004fff77807 */ /* 0x000fc40002800000 */
[----:B------:R-:W-:Y:S02]  /*4be0*/  SEL R245, RZ, 0x4, P4 ;  /* 0x00000004fff57807 */ /* 0x000fe40002000000 */
        /* <DEDUP_REMOVED lines=10> */
[----:B------:R-:W-:-:S02]  /*4c90*/  ISETP.GE.AND P0, PT, R5, R7, PT ;  /* 0x000000070500720c */ /* 0x000fc40003f06270 */
[----:B------:R-:W-:Y:S02]  /*4ca0*/  SEL R238, RZ, 0x4, P5 ;  /* 0x00000004ffee7807 */ /* 0x000fe40002800000 */
[----:B------:R-:W-:Y:S02]  /*4cb0*/  SEL R236, RZ, 0x4, P4 ;  /* 0x00000004ffec7807 */ /* 0x000fe40002000000 */
[----:B------:R-:W-:Y:S02]  /*4cc0*/  LEA.HI.X.SX32 R27, R202, R27, 0x2, P1 ;  /* 0x0000001bca1b7211 */ /* 0x000fe400008f16ff */
[-C--:B------:R-:W-:Y:S02]  /*4cd0*/  ISETP.GE.AND P5, PT, R166, R7.reuse, PT ;  /* 0x00000007a600720c */ /* 0x080fe40003fa6270 */
[-C--:B------:R-:W-:Y:S02]  /*4ce0*/  ISETP.GE.AND P4, PT, R165, R7.reuse, PT ;  /* 0x00000007a500720c */ /* 0x080fe40003f86270 */
[----:B------:R-:W-:-:S02]  /*4cf0*/  ISETP.GE.AND P3, PT, R164, R7, PT ;  /* 0x00000007a400720c */ /* 0x000fc40003f66270 */
[-C--:B------:R-:W-:Y:S02]  /*4d00*/  ISETP.GE.AND P2, PT, R162, R7.reuse, PT ;  /* 0x00000007a200720c */ /* 0x080fe40003f46270 */
[----:B------:R-:W-:Y:S02]  /*4d10*/  ISETP.GE.AND P1, PT, R160, R7, PT ;  /* 0x00000007a000720c */ /* 0x000fe40003f26270 */
[----:B------:R-:W-:Y:S02]  /*4d20*/  SEL R246, RZ, 0x4, P0 ;  /* 0x00000004fff67807 */ /* 0x000fe40000000000 */
[----:B------:R-:W-:Y:S02]  /*4d30*/  ISETP.GT.AND P0, PT, R155, 0x3f, PT ;  /* 0x0000003f9b00780c */ /* 0x000fe40003f04270 */
[----:B------:R-:W-:Y:S02]  /*4d40*/  SEL R228, RZ, 0x4, P5 ;  /* 0x00000004ffe47807 */ /* 0x000fe40002800000 */
[----:B------:R-:W-:-:S02]  /*4d50*/  SEL R225, RZ, 0x4, P4 ;  /* 0x00000004ffe17807 */ /* 0x000fc40002000000 */
[----:B------:R-:W-:Y:S02]  /*4d60*/  SEL R226, RZ, 0x4, P3 ;  /* 0x00000004ffe27807 */ /* 0x000fe40001800000 */
[----:B--2---:R-:W-:Y:S02]  /*4d70*/  SEL R186, RZ, 0x4, P2 ;  /* 0x00000004ffba7807 */ /* 0x004fe40001000000 */
[----:B------:R-:W-:Y:S02]  /*4d80*/  SEL R222, RZ, 0x4, P1 ;  /* 0x00000004ffde7807 */ /* 0x000fe40000800000 */
[----:B------:R-:W-:Y:S02]  /*4d90*/  ISETP.GE.AND P2, PT, R5, UR4, PT ;  /* 0x0000000405007c0c */ /* 0x000fe4000bf46270 */
[----:B------:R-:W-:Y:S02]  /*4da0*/  ISETP.GE.AND P1, PT, R173, UR4, PT ;  /* 0x00000004ad007c0c */ /* 0x000fe4000bf26270 */
[----:B------:R-:W-:-:S02]  /*4db0*/  SEL R7, R23, RZ, P0 ;  /* 0x000000ff17077207 */ /* 0x000fc40000000000 */
[----:B------:R-:W-:Y:S02]  /*4dc0*/  SEL R246, R246, RZ, P0 ;  /* 0x000000fff6f67207 */ /* 0x000fe40000000000 */
[----:B------:R-:W-:Y:S02]  /*4dd0*/  SEL R247, R247, RZ, P0 ;  /* 0x000000fff7f77207 */ /* 0x000fe40000000000 */
[----:B------:R-:W-:Y:S02]  /*4de0*/  SEL R245, R245, RZ, P0 ;  /* 0x000000fff5f57207 */ /* 0x000fe40000000000 */
[----:B------:R-:W-:Y:S02]  /*4df0*/  SEL R244, R244, RZ, P0 ;  /* 0x000000fff4f47207 */ /* 0x000fe40000000000 */
[----:B------:R-:W-:Y:S02]  /*4e00*/  SEL R242, R242, RZ, P0 ;  /* 0x000000fff2f27207 */ /* 0x000fe40000000000 */
        /* <DEDUP_REMOVED lines=11> */
[----:B------:R-:W-:Y:S02]  /*4ec0*/  ISETP.GE.AND P0, PT, R152, UR4, PT ;  /* 0x0000000498007c0c */ /* 0x000fe4000bf06270 */
[----:B------:R-:W-:-:S02]  /*4ed0*/  SEL R152, RZ, 0x4, P2 ;  /* 0x00000004ff987807 */ /* 0x000fc40001000000 */
[----:B------:R-:W-:Y:S02]  /*4ee0*/  ISETP.GE.AND P2, PT, R251, UR4, PT ;  /* 0x00000004fb007c0c */ /* 0x000fe4000bf46270 */
[----:B------:R-:W-:Y:S02]  /*4ef0*/  SEL R23, RZ, 0x4, P1 ;  /* 0x00000004ff177807 */ /* 0x000fe40000800000 */
[----:B------:R-:W-:Y:S02]  /*4f00*/  ISETP.GE.AND P1, PT, R161, UR4, PT ;  /* 0x00000004a1007c0c */ /* 0x000fe4000bf26270 */
[----:B------:R-:W-:Y:S02]  /*4f10*/  SEL R161, RZ, 0x4, P0 ;  /* 0x00000004ffa17807 */ /* 0x000fe40000000000 */
[----:B------:R-:W-:Y:S02]  /*4f20*/  ISETP.GE.AND P0, PT, R163, UR4, PT ;  /* 0x00000004a3007c0c */ /* 0x000fe4000bf06270 */
[----:B------:R-:W-:-:S02]  /*4f30*/  SEL R163, RZ, 0x4, P2 ;  /* 0x00000004ffa37807 */ /* 0x000fc40001000000 */
[----:B------:R-:W-:Y:S02]  /*4f40*/  ISETP.GE.AND P2, PT, R172, UR4, PT ;  /* 0x00000004ac007c0c */ /* 0x000fe4000bf46270 */
[----:B------:R-:W-:Y:S02]  /*4f50*/  SEL R172, RZ, 0x4, P1 ;  /* 0x00000004ffac7807 */ /* 0x000fe40000800000 */
[----:B------:R-:W-:Y:S02]  /*4f60*/  ISETP.GE.AND P1, PT, R171, UR4, PT ;  /* 0x00000004ab007c0c */ /* 0x000fe4000bf26270 */
[----:B---3--:R-:W-:Y:S02]  /*4f70*/  SEL R175, RZ, 0x4, P0 ;  /* 0x00000004ffaf7807 */ /* 0x008fe40000000000 */
        /* <DEDUP_REMOVED lines=10> */
[----:B------:R-:W-:Y:S01]  /*5020*/  ISETP.GE.AND P1, PT, R162, UR4, PT ;  /* 0x00000004a2007c0c */ /* 0x000fe2000bf26270 */
[----:B------:R-:W-:Y:S01]  /*5030*/  IMAD R162, R10, 0x2, R192 ;  /* 0x000000020aa27824 */ /* 0x000fe200078e02c0 */
[----:B------:R-:W-:Y:S02]  /*5040*/  SEL R220, RZ, 0x4, P0 ;  /* 0x00000004ffdc7807 */ /* 0x000fe40000000000 */
[----:B------:R-:W-:Y:S01]  /*5050*/  ISETP.GE.AND P0, PT, R160, UR4, PT ;  /* 0x00000004a0007c0c */ /* 0x000fe2000bf06270 */
[----:B------:R-:W-:Y:S01]  /*5060*/  IMAD R160, R10, 0x2, R162 ;  /* 0x000000020aa07824 */ /* 0x000fe200078e02a2 */
[----:B------:R-:W-:-:S02]  /*5070*/  ISETP.NE.U32.AND P4, PT, R7, RZ, PT ;  /* 0x000000ff0700720c */ /* 0x000fc40003f85070 */
[----:B------:R-:W-:Y:S01]  /*5080*/  SEL R177, RZ, 0x4, P2 ;  /* 0x00000004ffb17807 */ /* 0x000fe20001000000 */
[C---:B------:R-:W-:Y:S01]  /*5090*/  IMAD R166, R10.reuse, 0x2, R160 ;  /* 0x000000020aa67824 */ /* 0x040fe200078e02a0 */
[----:B------:R-:W-:Y:S02]  /*50a0*/  ISETP.GE.AND P2, PT, R169, UR4, PT ;  /* 0x00000004a9007c0c */ /* 0x000fe4000bf46270 */
[----:B------:R-:W-:Y:S01]  /*50b0*/  SEL R223, RZ, 0x4, P1 ;  /* 0x00000004ffdf7807 */ /* 0x000fe20000800000 */
[----:B------:R-:W-:Y:S01]  /*50c0*/  IMAD R187, R10, 0x2, R166 ;  /* 0x000000020abb7824 */ /* 0x000fe200078e02a6 */
[----:B------:R-:W-:Y:S01]  /*50d0*/  ISETP.GE.AND P1, PT, R157, UR4, PT ;  /* 0x000000049d007c0c */ /* 0x000fe2000bf26270 */
[----:B------:R-:W-:Y:S01]  /*50e0*/  UMOV UR4, 0x400 ;  /* 0x0000040000047882 */ /* 0x000fe20000000000 */
[----:B------:R-:W-:Y:S01]  /*50f0*/  ISETP.NE.U32.AND P5, PT, R14, RZ, PT ;  /* 0x000000ff0e00720c */ /* 0x000fe20003fa5070 */
[C---:B------:R-:W-:Y:S01]  /*5100*/  IMAD R7, R10.reuse, 0x2, R187 ;  /* 0x000000020a077824 */ /* 0x040fe200078e02bb */
[----:B------:R-:W-:Y:S01]  /*5110*/  SEL R221, RZ, 0x4, P0 ;  /* 0x00000004ffdd7807 */ /* 0x000fe20000000000 */
[----:B------:R2:W-:Y:S01]  /*5120*/  STL [R1+0x30], R187 ;  /* 0x000030bb01007387 */ /* 0x0005e20000100800 */
[----:B------:R-:W-:Y:S01]  /*5130*/  SEL R190, RZ, 0x4, P2 ;  /* 0x00000004ffbe7807 */ /* 0x000fe20001000000 */
[C---:B------:R-:W-:Y:S01]  /*5140*/  IMAD R170, R10.reuse, 0x2, R7 ;  /* 0x000000020aaa7824 */ /* 0x040fe200078e0207 */
[----:B------:R-:W-:Y:S01]  /*5150*/  ISETP.GT.AND P0, PT, R155, 0x5f, PT ;  /* 0x0000005f9b00780c */ /* 0x000fe20003f04270 */
[----:B-----5:R-:W-:Y:S01]  /*5160*/  ULEA UR7, UR7, UR4, 0x18 ;  /* 0x0000000407077291 */ /* 0x020fe2000f8ec03f */
[----:B------:R-:W-:Y:S01]  /*5170*/  SEL R14, RZ, 0x4, P1 ;  /* 0x00000004ff0e7807 */ /* 0x000fe20000800000 */
[----:B----4-:R-:W-:Y:S01]  /*5180*/  IMAD R174, R10, 0x2, R170 ;  /* 0x000000020aae7824 */ /* 0x010fe200078e02aa */
[----:B------:R-:W-:Y:S01]  /*5190*/  LEA R182, P6, R185, UR8, 0x2 ;  /* 0x00000008b9b67c11 */ /* 0x000fe2000f8c10ff */
[----:B------:R-:W-:Y:S01]  /*51a0*/  UIADD3 UR4, UR12, -0x60, URZ ;  /* 0xffffffa00c047890 */ /* 0x000fe2000fffe03f */
[----:B------:R-:W-:Y:S01]  /*51b0*/  SEL R152, R152, RZ, P0 ;  /* 0x000000ff98987207 */ /* 0x000fe20000000000 */
[----:B------:R-:W-:Y:S01]  /*51c0*/  IMAD R173, R10, 0x2, R174 ;  /* 0x000000020aad7824 */ /* 0x000fe200078e02ae */
[----:B------:R-:W-:-:S02]  /*51d0*/  SEL R23, R23, RZ, P0 ;  /* 0x000000ff17177207 */ /* 0x000fc40000000000 */
[----:B------:R-:W-:Y:S01]  /*51e0*/  SEL R161, R161, RZ, P0 ;  /* 0x000000ffa1a17207 */ /* 0x000fe20000000000 */
[----:B------:R-:W-:Y:S01]  /*51f0*/  IMAD R171, R10, 0x2, R173 ;  /* 0x000000020aab7824 */ /* 0x000fe200078e02ad */
[----:B------:R-:W-:Y:S02]  /*5200*/  SEL R163, R163, RZ, P0 ;  /* 0x000000ffa3a37207 */ /* 0x000fe40000000000 */
[----:B------:R-:W-:Y:S01]  /*5210*/  SEL R172, R172, RZ, P0 ;  /* 0x000000ffacac7207 */ /* 0x000fe20000000000 */
[C---:B------:R-:W-:Y:S01]  /*5220*/  IMAD R169, R10.reuse, 0x2, R171 ;  /* 0x000000020aa97824 */ /* 0x040fe200078e02ab */
[----:B------:R-:W-:Y:S02]  /*5230*/  SEL R175, R175, RZ, P0 ;  /* 0x000000ffafaf7207 */ /* 0x000fe40000000000 */
[----:B------:R-:W-:Y:S01]  /*5240*/  SEL R177, R177, RZ, P0 ;  /* 0x000000ffb1b17207 */ /* 0x000fe20000000000 */
[----:B------:R-:W-:Y:S01]  /*5250*/  IMAD R167, R10, 0x2, R169 ;  /* 0x000000020aa77824 */ /* 0x000fe200078e02a9 */
[----:B------:R-:W-:-:S02]  /*5260*/  SEL R181, R181, RZ, P0 ;  /* 0x000000ffb5b57207 */ /* 0x000fc40000000000 */
[----:B------:R-:W-:Y:S01]  /*5270*/  SEL R189, R189, RZ, P0 ;  /* 0x000000ffbdbd7207 */ /* 0x000fe20000000000 */
[----:B------:R-:W-:Y:S01]  /*5280*/  IMAD R87, R10, 0x2, R167 ;  /* 0x000000020a577824 */ /* 0x000fe200078e02a7 */
        /* <DEDUP_REMOVED lines=8> */
[----:B------:R-:W-:Y:S02]  /*5310*/  LEA.HI.X.SX32 R183, R185, UR9, 0x2, P6 ;  /* 0x00000009b9b77c11 */ /* 0x000fe4000b0f16ff */
[----:B------:R-:W-:Y:S02]  /*5320*/  LEA R178, P0, R87, R182, 0x2 ;  /* 0x000000b657b27211 */ /* 0x000fe400078010ff */
[----:B------:R-:W-:-:S02]  /*5330*/  ISETP.NE.U32.AND P2, PT, R148, RZ, PT ;  /* 0x000000ff9400720c */ /* 0x000fc40003f45070 */
[-C--:B------:R-:W-:Y:S01]  /*5340*/  LEA.HI.X.SX32 R179, R87, R183.reuse, 0x2, P0 ;  /* 0x000000b757b37211 */ /* 0x080fe200000f16ff */
[----:B------:R-:W-:Y:S01]  /*5350*/  IMAD R87, R10, 0x2, R87 ;  /* 0x000000020a577824 */ /* 0x000fe200078e0257 */
[----:B------:R-:W-:Y:S02]  /*5360*/  ISETP.NE.U32.AND P0, PT, R156, RZ, PT ;  /* 0x000000ff9c00720c */ /* 0x000fe40003f05070 */
[----:B------:R-:W-:Y:S02]  /*5370*/  ISETP.NE.U32.AND P3, PT, R149, RZ, PT ;  /* 0x000000ff9500720c */ /* 0x000fe40003f65070 */
[C---:B------:R-:W-:Y:S02]  /*5380*/  LEA R164, P1, R87.reuse, R182, 0x2 ;  /* 0x000000b657a47211 */ /* 0x040fe400078210ff */
[----:B------:R-:W-:Y:S02]  /*5390*/  @P4 LOP3.LUT R6, R6, 0x80, RZ, 0xfc, !PT ;  /* 0x0000008006064812 */ /* 0x000fe400078efcff */
[----:B------:R-:W-:Y:S01]  /*53a0*/  LEA.HI.X.SX32 R165, R87, R183, 0x2, P1 ;  /* 0x000000b757a57211 */ /* 0x000fe200008f16ff */
[----:B------:R-:W-:Y:S01]  /*53b0*/  IMAD R87, R10, 0x2, R87 ;  /* 0x000000020a577824 */ /* 0x000fe200078e0257 */
[----:B------:R-:W-:-:S02]  /*53c0*/  ISETP.NE.U32.AND P4, PT, R186, RZ, PT ;  /* 0x000000ffba00720c */ /* 0x000fc40003f85070 */
[----:B------:R-:W-:Y:S02]  /*53d0*/  LOP3.LUT R6, R6, 0xfffffeff, RZ, 0xc0, !PT ;  /* 0xfffffeff06067812 */ /* 0x000fe400078ec0ff */
[----:B------:R-:W-:-:S04]  /*53e0*/  LEA R156, P1, R87, R182, 0x2 ;  /* 0x000000b6579c7211 */ /* 0x000fc800078210ff */
[----:B------:R-:W-:Y:S01]  /*53f0*/  LEA.HI.X.SX32 R157, R87, R183, 0x2, P1 ;  /* 0x000000b7579d7211 */ /* 0x000fe200008f16ff */
[----:B------:R-:W-:-:S04]  /*5400*/  IMAD R87, R10, 0x2, R87 ;  /* 0x000000020a577824 */ /* 0x000fc800078e0257 */
[----:B------:R-:W-:Y:S02]  /*5410*/  @P4 LOP3.LUT R6, R6, 0x100, RZ, 0xfc, !PT ;  /* 0x0000010006064812 */ /* 0x000fe400078efcff */
[-C--:B------:R-:W-:Y:S02]  /*5420*/  LEA R148, P1, R87, R182.reuse, 0x2 ;  /* 0x000000b657947211 */ /* 0x080fe400078210ff */
[----:B------:R-:W-:Y:S02]  /*5430*/  ISETP.NE.U32.AND P4, PT, R249, RZ, PT ;  /* 0x000000fff900720c */ /* 0x000fe40003f85070 */
[----:B------:R-:W-:Y:S02]  /*5440*/  LEA.HI.X.SX32 R149, R87, R183, 0x2, P1 ;  /* 0x000000b757957211 */ /* 0x000fe400008f16ff */
[----:B------:R-:W-:Y:S02]  /*5450*/  ISETP.NE.U32.AND P1, PT, R86, RZ, PT ;  /* 0x000000ff5600720c */ /* 0x000fe40003f25070 */
[----:B------:R-:W-:-:S02]  /*5460*/  LEA R86, P6, R192, R182, 0x2 ;  /* 0x000000b6c0567211 */ /* 0x000fc400078c10ff */
[----:B------:R-:W-:Y:S02]  /*5470*/  LOP3.LUT R249, R3, 0x10, RZ, 0x3c, !PT ;  /* 0x0000001003f97812 */ /* 0x000fe400078e3cff */
[----:B------:R-:W-:Y:S02]  /*5480*/  LEA.HI.X.SX32 R87, R192, R183, 0x2, P6 ;  /* 0x000000b7c0577211 */ /* 0x000fe400030f16ff */
[----:B------:R-:W-:-:S04]  /*5490*/  LEA R214, P6, R162, R182, 0x2 ;  /* 0x000000b6a2d67211 */ /* 0x000fc800078c10ff */
        /* <DEDUP_REMOVED lines=15> */
[----:B-1----:R-:W-:-:S04]  /*5590*/  LEA R192, P6, R171, R182, 0x2 ;  /* 0x000000b6abc07211 */ /* 0x002fc800078c10ff */
[----:B------:R-:W-:Y:S02]  /*55a0*/  LEA.HI.X.SX32 R193, R171, R183, 0x2, P6 ;  /* 0x000000b7abc17211 */ /* 0x000fe400030f16ff */
[----:B------:R-:W-:-:S04]  /*55b0*/  LEA R186, P6, R169, R182, 0x2 ;  /* 0x000000b6a9ba7211 */ /* 0x000fc800078c10ff */
[----:B--2---:R-:W-:Y:S02]  /*55c0*/  LEA.HI.X.SX32 R187, R169, R183, 0x2, P6 ;  /* 0x000000b7a9bb7211 */ /* 0x004fe400030f16ff */
[----:B------:R-:W-:-:S04]  /*55d0*/  LEA R182, P6, R167, R182, 0x2 ;  /* 0x000000b6a7b67211 */ /* 0x000fc800078c10ff */
[----:B------:R-:W-:Y:S02]  /*55e0*/  LEA.HI.X.SX32 R183, R167, R183, 0x2, P6 ;  /* 0x000000b7a7b77211 */ /* 0x000fe400030f16ff */
[----:B------:R-:W-:Y:S01]  /*55f0*/  ISETP.NE.U32.AND P6, PT, R22, RZ, PT ;  /* 0x000000ff1600720c */ /* 0x000fe20003fc5070 */
[----:B------:R-:W-:-:S12]  /*5600*/  VIADD R22, R3, UR7 ;  /* 0x0000000703167c36 */ /* 0x000fd80008000000 */
[----:B------:R-:W-:Y:S01]  /*5610*/  @!PT LDS RZ, [RZ] ;  /* 0x00000000fffff984 */ /* 0x000fe20000000800 */
[----:B------:R-:W-:Y:S01]  /*5620*/  @!PT LDS RZ, [RZ] ;  /* 0x00000000fffff984 */ /* 0x000fe20000000800 */
[----:B------:R-:W-:Y:S01]  /*5630*/  @!PT LDS RZ, [RZ] ;  /* 0x00000000fffff984 */ /* 0x000fe20000000800 */
[----:B------:R1:W-:Y:S01]  /*5640*/  LDGSTS.E [R22+0x28000], desc[UR16][R86.64], P6 ;  /* 0x2800000056167fae */ /* 0x0003e2000b121850 */
[----:B------:R-:W-:Y:S01]  /*5650*/  ISETP.NE.U32.AND P6, PT, R21, RZ, PT ;  /* 0x000000ff1500720c */ /* 0x000fe20003fc5070 */
[----:B------:R-:W-:Y:S02]  /*5660*/  VIADD R21, R249, UR7 ;  /* 0x00000007f9157c36 */ /* 0x000fe40008000000 */
[----:B------:R2:W-:Y:S01]  /*5670*/  LDGSTS.E [R22+0x28008], desc[UR16][R214.64], P4 ;  /* 0x28008000d6167fae */ /* 0x0005e2000a121850 */
[----:B------:R-:W-:Y:S02]  /*5680*/  ISETP.NE.U32.AND P4, PT, R248, RZ, PT ;  /* 0x000000fff800720c */ /* 0x000fe40003f85070 */
[----:B------:R-:W-:Y:S01]  /*5690*/  LOP3.LUT R248, R3, 0x20, RZ, 0x3c, !PT ;  /* 0x0000002003f87812 */ /* 0x000fe200078e3cff */
[----:B------:R-:W3:Y:S06]  /*56a0*/  S2R R249, SR_TID.X ;  /* 0x0000000000f97919 */ /* 0x000eec0000002100 */
[----:B------:R4:W-:Y:S01]  /*56b0*/  LDGSTS.E [R21+0x28000], desc[UR16][R212.64], P6 ;  /* 0x28000000d4157fae */ /* 0x0009e2000b121850 */
[----:B------:R-:W-:-:S02]  /*56c0*/  ISETP.NE.U32.AND P6, PT, R19, RZ, PT ;  /* 0x000000ff1300720c */ /* 0x000fc40003fc5070 */
[C---:B------:R-:W-:Y:S01]  /*56d0*/  LOP3.LUT R19, R3.reuse, 0x30, RZ, 0x3c, !PT ;  /* 0x0000003003137812 */ /* 0x040fe200078e3cff */
[----:B------:R5:W-:Y:S01]  /*56e0*/  LDGSTS.E [R21+0x28008], desc[UR16][R210.64], P4 ;  /* 0x28008000d2157fae */ /* 0x000be2000a121850 */
[----:B------:R-:W-:Y:S01]  /*56f0*/  ISETP.NE.U32.AND P4, PT, R20, RZ, PT ;  /* 0x000000ff1400720c */ /* 0x000fe20003f85070 */
[----:B------:R-:W-:Y:S01]  /*5700*/  VIADD R20, R248, UR7 ;  /* 0x00000007f8147c36 */ /* 0x000fe20008000000 */
[----:B------:R-:W-:Y:S01]  /*5710*/  LOP3.LUT R248, R3, 0x50, RZ, 0x3c, !PT ;  /* 0x0000005003f87812 */ /* 0x000fe200078e3cff */
[----:B------:R-:W-:-:S06]  /*5720*/  VIADD R19, R19, UR7 ;  /* 0x0000000713137c36 */ /* 0x000fcc0008000000 */
[----:B------:R5:W-:Y:S01]  /*5730*/  LDGSTS.E [R20+0x28000], desc[UR16][R208.64], P6 ;  /* 0x28000000d0147fae */ /* 0x000be2000b121850 */
[----:B------:R-:W-:-:S03]  /*5740*/  ISETP.NE.U32.AND P6, PT, R15, RZ, PT ;  /* 0x000000ff0f00720c */ /* 0x000fc60003fc5070 */
[----:B------:R5:W-:Y:S01]  /*5750*/  LDGSTS.E [R20+0x28008], desc[UR16][R206.64], P4 ;  /* 0x28008000ce147fae */ /* 0x000be2000a121850 */
[----:B------:R-:W-:Y:S02]  /*5760*/  ISETP.NE.U32.AND P4, PT, R18, RZ, PT ;  /* 0x000000ff1200720c */ /* 0x000fe40003f85070 */
[----:B------:R-:W-:-:S05]  /*5770*/  LOP3.LUT R18, R3, 0x40, RZ, 0x3c, !PT ;  /* 0x0000004003127812 */ /* 0x000fca00078e3cff */
[----:B------:R-:W-:Y:S01]  /*5780*/  VIADD R18, R18, UR7 ;  /* 0x0000000712127c36 */ /* 0x000fe20008000000 */
[----:B---3--:R-:W-:-:S04]  /*5790*/  SHF.R.U32.HI R15, RZ, 0x6, R249 ;  /* 0x00000006ff0f7819 */ /* 0x008fc800000116f9 */
[----:B------:R-:W-:Y:S01]  /*57a0*/  SGXT.U32 R15, R15, 0x1 ;  /* 0x000000010f0f781a */ /* 0x000fe20000000000 */
[----:B------:R3:W-:Y:S01]  /*57b0*/  LDGSTS.E [R19+0x28000], desc[UR16][R204.64], P4 ;  /* 0x28000000cc137fae */ /* 0x0007e2000a121850 */
[----:B------:R-:W-:Y:S01]  /*57c0*/  ISETP.NE.U32.AND P4, PT, R17, RZ, PT ;  /* 0x000000ff1100720c */ /* 0x000fe20003f85070 */
[----:B------:R-:W-:Y:S01]  /*57d0*/  VIADD R17, R248, UR7 ;  /* 0x00000007f8117c36 */ /* 0x000fe20008000000 */
[----:B------:R-:W-:Y:S01]  /*57e0*/  LOP3.LUT R248, R3, 0x60, RZ, 0x3c, !PT ;  /* 0x0000006003f87812 */ /* 0x000fe200078e3cff */
[----:B------:R3:W-:Y:S01]  /*57f0*/  LDGSTS.E [R19+0x28008], desc[UR16][R200.64], P0 ;  /* 0x28008000c8137fae */ /* 0x0007e20008121850 */
[----:B------:R-:W-:Y:S02]  /*5800*/  ISETP.GE.AND P0, PT, R5, UR4, PT ;  /* 0x0000000405007c0c */ /* 0x000fe4000bf06270 */
[----:B------:R-:W-:Y:S01]  /*5810*/  LOP3.LUT R15, R15, 0x4, RZ, 0xfc, !PT ;  /* 0x000000040f0f7812 */ /* 0x000fe200078efcff */
[----:B------:R-:W1:Y:S01]  /*5820*/  S2R R5, SR_TID.X ;  /* 0x0000000000057919 */ /* 0x000e620000002100 */
[----:B------:R3:W-:Y:S04]  /*5830*/  LDGSTS.E [R18+0x28000], desc[UR16][R196.64], P2 ;  /* 0x28000000c4127fae */ /* 0x0007e80009121850 */
[----:B------:R3:W-:Y:S01]  /*5840*/  LDGSTS.E [R18+0x28008], desc[UR16][R192.64], P3 ;  /* 0x28008000c0127fae */ /* 0x0007e20009921850 */
[----:B------:R-:W-:-:S02]  /*5850*/  ISETP.NE.U32.AND P3, PT, R14, RZ, PT ;  /* 0x000000ff0e00720c */ /* 0x000fc40003f65070 */
[----:B------:R-:W-:Y:S01]  /*5860*/  SEL R14, RZ, 0x4, P0 ;  /* 0x00000004ff0e7807 */ /* 0x000fe20000000000 */
[----:B------:R3:W-:Y:S01]  /*5870*/  LDGSTS.E [R17+0x28000], desc[UR16][R186.64], P4 ;  /* 0x28000000ba117fae */ /* 0x0007e2000a121850 */
[----:B------:R-:W-:Y:S01]  /*5880*/  ISETP.NE.U32.AND P4, PT, R16, RZ, PT ;  /* 0x000000ff1000720c */ /* 0x000fe20003f85070 */
[----:B------:R-:W-:Y:S01]  /*5890*/  VIADD R16, R248, UR7 ;  /* 0x00000007f8107c36 */ /* 0x000fe20008000000 */
[----:B------:R-:W-:Y:S01]  /*58a0*/  SHF.R.U32.HI R248, RZ, 0x6, R249 ;  /* 0x00000006fff87819 */ /* 0x000fe200000116f9 */
[----:B------:R3:W-:Y:S01]  /*58b0*/  LDGSTS.E [R17+0x28008], desc[UR16][R182.64], P1 ;  /* 0x28008000b6117fae */ /* 0x0007e20008921850 */
[----:B------:R-:W-:Y:S02]  /*58c0*/  ISETP.GT.AND P0, PT, R155, 0x7f, PT ;  /* 0x0000007f9b00780c */ /* 0x000fe40003f04270 */
[----:B------:R-:W-:Y:S01]  /*58d0*/  SGXT.U32 R248, R248, 0x1 ;  /* 0x00000001f8f8781a */ /* 0x000fe20000000000 */
[----:B------:R3:W-:Y:S01]  /*58e0*/  LDGSTS.E [R16+0x28000], desc[UR16][R178.64], P6 ;  /* 0x28000000b2107fae */ /* 0x0007e2000b121850 */
[----:B------:R-:W-:-:S02]  /*58f0*/  SEL R249, R14, RZ, P0 ;  /* 0x000000ff0ef97207 */ /* 0x000fc40000000000 */
[----:B------:R-:W-:-:S03]  /*5900*/  LOP3.LUT R248, R248, 0x2, RZ, 0xfc, !PT ;  /* 0x00000002f8f87812 */ /* 0x000fc600078efcff */
[----:B------:R3:W-:Y:S01]  /*5910*/  LDGSTS.E [R16+0x28008], desc[UR16][R164.64], P4 ;  /* 0x28008000a4107fae */ /* 0x0007e2000a121850 */
[----:B------:R-:W-:Y:S02]  /*5920*/  ISETP.GE.AND P1, PT, R248, UR4, PT ;  /* 0x00000004f8007c0c */ /* 0x000fe4000bf26270 */
[----:B------:R-:W-:Y:S02]  /*5930*/  ISETP.NE.U32.AND P4, PT, R13, RZ, PT ;  /* 0x000000ff0d00720c */ /* 0x000fe40003f85070 */
[----:B------:R-:W-:Y:S01]  /*5940*/  SEL R248, RZ, 0x4, P1 ;  /* 0x00000004fff87807 */ /* 0x000fe20000800000 */
[----:B------:R-:W2:Y:S01]  /*5950*/  S2R R13, SR_TID.X ;  /* 0x00000000000d7919 */ /* 0x000ea20000002100 */
[----:B------:R-:W-:-:S04]  /*5960*/  ISETP.GE.AND P1, PT, R15, UR4, PT ;  /* 0x000000040f007c0c */ /* 0x000fc8000bf26270 */
[----:B------:R-:W-:Y:S02]  /*5970*/  SEL R14, RZ, 0x4, P1 ;  /* 0x00000004ff0e7807 */ /* 0x000fe40000800000 */
[----:B------:R-:W-:Y:S02]  /*5980*/  ISETP.GE.AND P1, PT, R251, UR4, PT ;  /* 0x00000004fb007c0c */ /* 0x000fe4000bf26270 */
[----:B------:R-:W-:Y:S02]  /*5990*/  SEL R251, R248, RZ, P0 ;  /* 0x000000fff8fb7207 */ /* 0x000fe40000000000 */
[--C-:B-1----:R-:W-:Y:S02]  /*59a0*/  SHF.R.U32.HI R248, RZ, 0x6, R5.reuse ;  /* 0x00000006fff87819 */ /* 0x102fe40000011605 */
[----:B------:R-:W-:Y:S02]  /*59b0*/  SHF.R.U32.HI R5, RZ, 0x6, R5 ;  /* 0x00000006ff057819 */ /* 0x000fe40000011605 */
[----:B------:R-:W-:-:S02]  /*59c0*/  SEL R15, RZ, 0x4, P1 ;  /* 0x00000004ff0f7807 */ /* 0x000fc40000800000 */
[----:B------:R-:W-:Y:S02]  /*59d0*/  SGXT.U32 R5, R5, 0x1 ;  /* 0x000000010505781a */ /* 0x000fe40000000000 */
[----:B------:R-:W-:Y:S02]  /*59e0*/  SGXT.U32 R248, R248, 0x1 ;  /* 0x00000001f8f8781a */ /* 0x000fe40000000000 */
[----:B------:R-:W-:Y:S02]  /*59f0*/  LOP3.LUT R5, R5, 0xa, RZ, 0xfc, !PT ;  /* 0x0000000a05057812 */ /* 0x000fe400078efcff */
[----:B------:R-:W-:Y:S02]  /*5a00*/  LOP3.LUT R248, R248, 0x8, RZ, 0xfc, !PT ;  /* 0x00000008f8f87812 */ /* 0x000fe400078efcff */
[----:B------:R-:W-:Y:S02]  /*5a10*/  ISETP.GE.AND P2, PT, R5, UR4, PT ;  /* 0x0000000405007c0c */ /* 0x000fe4000bf46270 */
[----:B------:R-:W-:-:S02]  /*5a20*/  SEL R5, R15, RZ, P0 ;  /* 0x000000ff0f057207 */ /* 0x000fc40000000000 */
[----:B------:R-:W-:Y:S02]  /*5a30*/  LOP3.LUT R15, R3, 0x70, RZ, 0x3c, !PT ;  /* 0x00000070030f7812 */ /* 0x000fe400078e3cff */
[----:B------:R-:W-:Y:S02]  /*5a40*/  ISETP.GE.AND P1, PT, R248, UR4, PT ;  /* 0x00000004f8007c0c */ /* 0x000fe4000bf26270 */
[----:B------:R-:W-:Y:S01]  /*5a50*/  SEL R14, R14, RZ, P0 ;  /* 0x000000ff0e0e7207 */ /* 0x000fe20000000000 */
[----:B------:R-:W-:Y:S01]  /*5a60*/  VIADD R15, R15, UR7 ;  /* 0x000000070f0f7c36 */ /* 0x000fe20008000000 */
[----:B------:R-:W-:Y:S02]  /*5a70*/  SEL R248, RZ, 0x4, P1 ;  /* 0x00000004fff87807 */ /* 0x000fe40000800000 */
[----:B------:R-:W-:Y:S02]  /*5a80*/  ISETP.NE.U32.AND P1, PT, R14, RZ, PT ;  /* 0x000000ff0e00720c */ /* 0x000fe40003f25070 */
[----:B------:R1:W-:Y:S01]  /*5a90*/  LDGSTS.E [R15+0x28000], desc[UR16][R156.64], P4 ;  /* 0x280000009c0f7fae */ /* 0x0003e2000a121850 */
[----:B------:R-:W-:-:S02]  /*5aa0*/  ISETP.NE.U32.AND P4, PT, R4, RZ, PT ;  /* 0x000000ff0400720c */ /* 0x000fc40003f85070 */
[----:B------:R-:W-:Y:S02]  /*5ab0*/  SEL R14, RZ, 0x4, P2 ;  /* 0x00000004ff0e7807 */ /* 0x000fe40001000000 */
[----:B--2---:R-:W-:Y:S02]  /*5ac0*/  SHF.R.U32.HI R13, RZ, 0x6, R13 ;  /* 0x00000006ff0d7819 */ /* 0x004fe4000001160d */
[----:B------:R-:W-:Y:S02]  /*5ad0*/  SEL R14, R14, RZ, P0 ;  /* 0x000000ff0e0e7207 */ /* 0x000fe40000000000 */
[----:B------:R-:W-:Y:S02]  /*5ae0*/  SGXT.U32 R13, R13, 0x1 ;  /* 0x000000010d0d781a */ /* 0x000fe40000000000 */
[----:B------:R-:W-:Y:S01]  /*5af0*/  ISETP.NE.U32.AND P2, PT, R14, RZ, PT ;  /* 0x000000ff0e00720c */ /* 0x000fe20003f45070 */
[----:B------:R-:W-:Y:S01]  /*5b00*/  VIADD R14, R2, UR7 ;  /* 0x00000007020e7c36 */ /* 0x000fe20008000000 */
[----:B------:R-:W-:Y:S01]  /*5b10*/  LOP3.LUT R13, R13, 0xc, RZ, 0xfc, !PT ;  /* 0x0000000c0d0d7812 */ /* 0x000fe200078efcff */
[----:B------:R2:W-:Y:S01]  /*5b20*/  LDGSTS.E [R15+0x28008], desc[UR16][R148.64], P4 ;  /* 0x28008000940f7fae */ /* 0x0005e2000a121850 */
[----:B------:R-:W-:-:S02]  /*5b30*/  ISETP.NE.U32.AND P4, PT, R246, RZ, PT ;  /* 0x000000fff600720c */ /* 0x000fc40003f85070 */
[----:B------:R-:W-:Y:S01]  /*5b40*/  ISETP.GE.AND P6, PT, R13, UR4, PT ;  /* 0x000000040d007c0c */ /* 0x000fe2000bfc6270 */
[----:B------:R-:W0:Y:S01]  /*5b50*/  LDGDEPBAR ;  /* 0x00000000000079af */ /* 0x000e220000000000 */
[----:B------:R-:W-:Y:S02]  /*5b60*/  LOP3.LUT R13, R2, 0x40, RZ, 0x3c, !PT ;  /* 0x00000040020d7812 */ /* 0x000fe400078e3cff */
[----:B------:R-:W-:Y:S01]  /*5b70*/  SEL R4, RZ, 0x4, P6 ;  /* 0x00000004ff047807 */ /* 0x000fe20003000000 */
[----:B------:R-:W-:Y:S01]  /*5b80*/  LDGSTS.E [R14], desc[UR16][R150.64], P5 ;  /* 0x00000000960e7fae */ /* 0x000fe2000a921850 */
[----:B------:R-:W-:Y:S01]  /*5b90*/  SEL R248, R248, RZ, P0 ;  /* 0x000000fff8f87207 */ /* 0x000fe20000000000 */
[----:B------:R-:W-:Y:S01]  /*5ba0*/  VIADD R13, R13, UR7 ;  /* 0x000000070d0d7c36 */ /* 0x000fe20008000000 */
[----:B------:R-:W-:Y:S01]  /*5bb0*/  SEL R4, R4, RZ, P0 ;  /* 0x000000ff04047207 */ /* 0x000fe20000000000 */
[----:B------:R-:W-:Y:S03]  /*5bc0*/  LDGSTS.E [R14+0x400], desc[UR16][R84.64], P5 ;  /* 0x00400000540e7fae */ /* 0x000fe6000a921850 */
[----:B------:R-:W-:Y:S01]  /*5bd0*/  ISETP.NE.U32.AND P6, PT, R4, RZ, PT ;  /* 0x000000ff0400720c */ /* 0x000fe20003fc5070 */
[----:B------:R-:W-:Y:S01]  /*5be0*/  LDGSTS.E [R14+0x800], desc[UR16][R82.64], P5 ;  /* 0x00800000520e7fae */ /* 0x000fe2000a921850 */
[----:B------:R-:W-:-:S03]  /*5bf0*/  IMAD.SHL.U32 R4, R10, 0x20, RZ ;  /* 0x000000200a047824 */ /* 0x000fc600078e00ff */
[----:B------:R-:W-:Y:S01]  /*5c00*/  LDGSTS.E [R14+0xc00], desc[UR16][R80.64], P5 ;  /* 0x00c00000500e7fae */ /* 0x000fe2000a921850 */
[----:B------:R-:W-:-:S03]  /*5c10*/  IMAD.WIDE R86, R4, 0x4, R86 ;  /* 0x0000000404567825 */ /* 0x000fc600078e0256 */
[----:B------:R-:W-:Y:S01]  /*5c20*/  LDGSTS.E [R14+0x1000], desc[UR16][R78.64], P5 ;  /* 0x010000004e0e7fae */ /* 0x000fe2000a921850 */
[----:B------:R-:W-:-:S03]  /*5c30*/  IMAD.WIDE R214, R4, 0x4, R214 ;  /* 0x0000000404d67825 */ /* 0x000fc600078e02d6 */
[----:B------:R-:W-:Y:S01]  /*5c40*/  LDGSTS.E [R14+0x1400], desc[UR16][R76.64], P5 ;  /* 0x014000004c0e7fae */ /* 0x000fe2000a921850 */
[----:B----4-:R-:W-:-:S03]  /*5c50*/  IMAD.WIDE R212, R4, 0x4, R212 ;  /* 0x0000000404d47825 */ /* 0x010fc600078e02d4 */
[----:B------:R-:W-:Y:S01]  /*5c60*/  LDGSTS.E [R14+0x1800], desc[UR16][R74.64], P5 ;  /* 0x018000004a0e7fae */ /* 0x000fe2000a921850 */
[----:B-----5:R-:W-:-:S03]  /*5c70*/  IMAD.WIDE R210, R4, 0x4, R210 ;  /* 0x0000000404d27825 */ /* 0x020fc600078e02d2 */
[----:B------:R-:W-:Y:S01]  /*5c80*/  LDGSTS.E [R14+0x1c00], desc[UR16][R72.64], P5 ;  /* 0x01c00000480e7fae */ /* 0x000fe2000a921850 */
[----:B------:R-:W-:-:S03]  /*5c90*/  IMAD.WIDE R208, R4, 0x4, R208 ;  /* 0x0000000404d07825 */ /* 0x000fc600078e02d0 */
[----:B------:R-:W-:Y:S01]  /*5ca0*/  LDGSTS.E [R14+0x2000], desc[UR16][R70.64], P5 ;  /* 0x02000000460e7fae */ /* 0x000fe2000a921850 */
[----:B------:R-:W-:-:S03]  /*5cb0*/  IMAD.WIDE R206, R4, 0x4, R206 ;  /* 0x0000000404ce7825 */ /* 0x000fc600078e02ce */
[----:B------:R-:W-:Y:S01]  /*5cc0*/  LDGSTS.E [R14+0x2400], desc[UR16][R68.64], P5 ;  /* 0x02400000440e7fae */ /* 0x000fe2000a921850 */
[----:B---3--:R-:W-:-:S03]  /*5cd0*/  IMAD.WIDE R204, R4, 0x4, R204 ;  /* 0x0000000404cc7825 */ /* 0x008fc600078e02cc */
[----:B------:R-:W-:Y:S01]  /*5ce0*/  LDGSTS.E [R14+0x2800], desc[UR16][R66.64], P5 ;  /* 0x02800000420e7fae */ /* 0x000fe2000a921850 */
[----:B------:R-:W-:-:S03]  /*5cf0*/  IMAD.WIDE R200, R4, 0x4, R200 ;  /* 0x0000000404c87825 */ /* 0x000fc600078e02c8 */
        /* <DEDUP_REMOVED lines=13> */
[----:B-1----:R-:W-:-:S03]  /*5dd0*/  IMAD.WIDE R156, R4, 0x4, R156 ;  /* 0x00000004049c7825 */ /* 0x002fc600078e029c */
[----:B------:R-:W-:Y:S01]  /*5de0*/  LDGSTS.E [R14+0x4800], desc[UR16][R114.64], P5 ;  /* 0x04800000720e7fae */ /* 0x000fe2000a921850 */
[----:B--2---:R-:W-:-:S03]  /*5df0*/  IMAD.WIDE R148, R4, 0x4, R148 ;  /* 0x0000000404947825 */ /* 0x004fc600078e0294 */
[----:B------:R-:W-:Y:S04]  /*5e00*/  LDGSTS.E [R14+0x4c00], desc[UR16][R112.64], P5 ;  /* 0x04c00000700e7fae */ /* 0x000fe8000a921850 */
        /* <DEDUP_REMOVED lines=43> */
[----:B------:R-:W-:Y:S01]  /*60c0*/  LDGSTS.E [R13+0x7e00], desc[UR16][R26.64], P5 ;  /* 0x07e000001a0d7fae */ /* 0x000fe2000a921850 */
[----:B------:R-:W-:-:S03]  /*60d0*/  ISETP.NE.U32.AND P5, PT, R247, RZ, PT ;  /* 0x000000fff700720c */ /* 0x000fc60003fa5070 */
[----:B------:R-:W0:Y:S01]  /*60e0*/  LDGDEPBAR ;  /* 0x00000000000079af */ /* 0x000e220000000000 */
[----:B------:R-:W-:Y:S06]  /*60f0*/  BAR.SYNC.DEFER_BLOCKING 0x0 ;  /* 0x0000000000007b1d */ /* 0x000fec0000010000 */
[----:B------:R-:W1:Y:S01]  /*6100*/  S2R R246, SR_TID.X ;  /* 0x0000000000f67919 */ /* 0x000e620000002100 */
[----:B------:R-:W-:Y:S01]  /*6110*/  @!PT LDS RZ, [RZ] ;  /* 0x00000000fffff984 */ /* 0x000fe20000000800 */
[----:B------:R-:W-:Y:S01]  /*6120*/  @!PT LDS RZ, [RZ] ;  /* 0x00000000fffff984 */ /* 0x000fe20000000800 */
[----:B------:R-:W-:Y:S01]  /*6130*/  @!PT LDS RZ, [RZ] ;  /* 0x00000000fffff984 */ /* 0x000fe20000000800 */
[----:B------:R2:W-:Y:S01]  /*6140*/  LDGSTS.E [R22+0x2a000], desc[UR16][R86.64], P4 ;  /* 0x2a00000056167fae */ /* 0x0005e2000a121850 */
[----:B------:R-:W-:-:S03]  /*6150*/  ISETP.NE.U32.AND P4, PT, R245, RZ, PT ;  /* 0x000000fff500720c */ /* 0x000fc60003f85070 */
[----:B------:R3:W-:Y:S01]  /*6160*/  LDGSTS.E [R22+0x2a008], desc[UR16][R214.64], P5 ;  /* 0x2a008000d6167fae */ /* 0x0007e2000a921850 */
[----:B------:R-:W-:Y:S01]  /*6170*/  ISETP.NE.U32.AND P5, PT, R244, RZ, PT ;  /* 0x000000fff400720c */ /* 0x000fe20003fa5070 */
[----:B--2---:R-:W-:-:S08]  /*6180*/  IMAD.WIDE R86, R4, 0x4, R86 ;  /* 0x0000000404567825 */ /* 0x004fd000078e0256 */
[----:B------:R2:W-:Y:S01]  /*6190*/  LDGSTS.E [R21+0x2a000], desc[UR16][R212.64], P4 ;  /* 0x2a000000d4157fae */ /* 0x0005e2000a121850 */
[----:B------:R-:W-:Y:S01]  /*61a0*/  ISETP.NE.U32.AND P4, PT, R242, RZ, PT ;  /* 0x000000fff200720c */ /* 0x000fe20003f85070 */
[----:B---3--:R-:W-:Y:S01]  /*61b0*/  IMAD.WIDE R214, R4, 0x4, R214 ;  /* 0x0000000404d67825 */ /* 0x008fe200078e02d6 */
[----:B-1----:R-:W-:Y:S01]  /*61c0*/  LOP3.LUT R247, R246, 0x1f, RZ, 0xc0, !PT ;  /* 0x0000001ff6f77812 */ /* 0x002fe200078ec0ff */
[----:B------:R1:W-:Y:S01]  /*61d0*/  LDGSTS.E [R21+0x2a008], desc[UR16][R210.64], P5 ;  /* 0x2a008000d2157fae */ /* 0x0003e2000a921850 */
[----:B------:R-:W-:Y:S02]  /*61e0*/  ISETP.NE.U32.AND P5, PT, R240, RZ, PT ;  /* 0x000000fff000720c */ /* 0x000fe40003fa5070 */
[----:B------:R-:W-:-:S04]  /*61f0*/  SHF.R.U32.HI R246, RZ, 0x6, R246 ;  /* 0x00000006fff67819 */ /* 0x000fc800000116f6 */
[----:B------:R-:W-:Y:S01]  /*6200*/  SGXT.U32 R246, R246, 0x1 ;  /* 0x00000001f6f6781a */ /* 0x000fe20000000000 */
[----:B--2---:R-:W-:Y:S02]  /*6210*/  IMAD.WIDE R212, R4, 0x4, R212 ;  /* 0x0000000404d47825 */ /* 0x004fe400078e02d4 */
[----:B------:R2:W-:Y:S01]  /*6220*/  LDGSTS.E [R20+0x2a000], desc[UR16][R208.64], P4 ;  /* 0x2a000000d0147fae */ /* 0x0005e2000a121850 */
[----:B------:R-:W-:Y:S01]  /*6230*/  ISETP.NE.U32.AND P4, PT, R238, RZ, PT ;  /* 0x000000ffee00720c */ /* 0x000fe20003f85070 */
[----:B-1----:R-:W-:Y:S01]  /*6240*/  IMAD.WIDE R210, R4, 0x4, R210 ;  /* 0x0000000404d27825 */ /* 0x002fe200078e02d2 */
[----:B------:R-:W-:Y:S01]  /*6250*/  LOP3.LUT R246, R246, 0xe, RZ, 0xfc, !PT ;  /* 0x0000000ef6f67812 */ /* 0x000fe200078efcff */
[----:B------:R1:W-:Y:S01]  /*6260*/  LDGSTS.E [R20+0x2a008], desc[UR16][R206.64], P5 ;  /* 0x2a008000ce147fae */ /* 0x0003e2000a921850 */
[----:B------:R-:W-:Y:S01]  /*6270*/  ISETP.NE.U32.AND P5, PT, R236, RZ, PT ;  /* 0x000000ffec00720c */ /* 0x000fe20003fa5070 */
[----:B--2---:R-:W-:-:S08]  /*6280*/  IMAD.WIDE R208, R4, 0x4, R208 ;  /* 0x0000000404d07825 */ /* 0x004fd000078e02d0 */
[----:B------:R2:W-:Y:S01]  /*6290*/  LDGSTS.E [R19+0x2a000], desc[UR16][R204.64], P4 ;  /* 0x2a000000cc137fae */ /* 0x0005e2000a121850 */
[----:B------:R-:W-:Y:S01]  /*62a0*/  ISETP.NE.U32.AND P4, PT, R234, RZ, PT ;  /* 0x000000ffea00720c */ /* 0x000fe20003f85070 */
[----:B-1----:R-:W-:Y:S02]  /*62b0*/  IMAD.WIDE R206, R4, 0x4, R206 ;  /* 0x0000000404ce7825 */ /* 0x002fe400078e02ce */
        /* <DEDUP_REMOVED lines=16> */
[----:B------:R-:W-:Y:S01]  /*63c0*/  LOP3.LUT P4, RZ, R6, 0x100, RZ, 0xc0, !PT ;  /* 0x0000010006ff7812 */ /* 0x000fe2000788c0ff */
[----:B-1----:R-:W-:Y:S02]  /*63d0*/  IMAD.WIDE R182, R4, 0x4, R182 ;  /* 0x0000000404b67825 */ /* 0x002fe400078e02b6 */
[----:B------:R1:W-:Y:S01]  /*63e0*/  LDGSTS.E [R16+0x2a008], desc[UR16][R164.64], P5 ;  /* 0x2a008000a4107fae */ /* 0x0003e2000a921850 */
[----:B------:R-:W-:Y:S01]  /*63f0*/  ISETP.NE.U32.AND P5, PT, R222, RZ, PT ;  /* 0x000000ffde00720c */ /* 0x000fe20003fa5070 */
[----:B--2---:R-:W-:-:S08]  /*6400*/  IMAD.WIDE R178, R4, 0x4, R178 ;  /* 0x0000000404b27825 */ /* 0x004fd000078e02b2 */
[----:B------:R2:W-:Y:S01]  /*6410*/  LDGSTS.E [R15+0x2a000], desc[UR16][R156.64], P4 ;  /* 0x2a0000009c0f7fae */ /* 0x0005e2000a121850 */
[----:B------:R-:W-:Y:S01]  /*6420*/  LOP3.LUT P4, RZ, R6, 0x80, RZ, 0xc0, !PT ;  /* 0x0000008006ff7812 */ /* 0x000fe2000788c0ff */
[----:B------:R-:W-:Y:S02]  /*6430*/  IMAD.SHL.U32 R6, R11, 0x20, RZ ;  /* 0x000000200b067824 */ /* 0x000fe400078e00ff */
[----:B------:R3:W-:Y:S01]  /*6440*/  LDGSTS.E [R15+0x2a008], desc[UR16][R148.64], P5 ;  /* 0x2a008000940f7fae */ /* 0x0007e2000a921850 */
[----:B------:R-:W-:Y:S01]  /*6450*/  ISETP.NE.U32.AND P5, PT, R23, RZ, PT ;  /* 0x000000ff1700720c */ /* 0x000fe20003fa5070 */
[C---:B------:R-:W-:Y:S02]  /*6460*/  IMAD.WIDE R150, R6.reuse, 0x4, R150 ;  /* 0x0000000406967825 */ /* 0x040fe400078e0296 */
[----:B------:R-:W0:Y:S02]  /*6470*/  LDGDEPBAR ;  /* 0x00000000000079af */ /* 0x000e240000000000 */
[----:B------:R-:W-:-:S04]  /*6480*/  IMAD.WIDE R84, R6, 0x4, R84 ;  /* 0x0000000406547825 */ /* 0x000fc800078e0254 */
[C---:B------:R-:W-:Y:S01]  /*6490*/  IMAD.WIDE R82, R6.reuse, 0x4, R82 ;  /* 0x0000000406527825 */ /* 0x040fe200078e0252 */
[----:B------:R4:W-:Y:S03]  /*64a0*/  LDGSTS.E [R14+0x8000], desc[UR16][R150.64], P4 ;  /* 0x08000000960e7fae */ /* 0x0009e6000a121850 */
        /* <DEDUP_REMOVED lines=120> */
[----:B------:R-:W-:Y:S01]  /*6c30*/  IMAD.WIDE R26, R6, 0x4, R26 ;  /* 0x00000004061a7825 */ /* 0x000fe200078e021a */
[----:B------:R5:W-:Y:S03]  /*6c40*/  LDGSTS.E [R13+0xf600], desc[UR16][R30.64], P4 ;  /* 0x0f6000001e0d7fae */ /* 0x000be6000a121850 */
[C---:B-1----:R-:W-:Y:S01]  /*6c50*/  IMAD.WIDE R164, R4.reuse, 0x4, R164 ;  /* 0x0000000404a47825 */ /* 0x042fe200078e02a4 */
[----:B------:R1:W-:Y:S03]  /*6c60*/  LDGSTS.E [R13+0xfa00], desc[UR16][R28.64], P4 ;  /* 0x0fa000001c0d7fae */ /* 0x0003e6000a121850 */
[----:B--2---:R-:W-:Y:S01]  /*6c70*/  IMAD.WIDE R156, R4, 0x4, R156 ;  /* 0x00000004049c7825 */ /* 0x004fe200078e029c */
[----:B------:R2:W-:Y:S01]  /*6c80*/  LDGSTS.E [R13+0xfe00], desc[UR16][R26.64], P4 ;  /* 0x0fe000001a0d7fae */ /* 0x0005e2000a121850 */
[----:B------:R-:W-:-:S02]  /*6c90*/  ISETP.NE.U32.AND P4, PT, R152, RZ, PT ;  /* 0x000000ff9800720c */ /* 0x000fc40003f85070 */
[----:B---3--:R-:W-:Y:S01]  /*6ca0*/  IMAD.WIDE R148, R4, 0x4, R148 ;  /* 0x0000000404947825 */ /* 0x008fe200078e0294 */
[----:B------:R-:W0:Y:S03]  /*6cb0*/  LDGDEPBAR ;  /* 0x00000000000079af */ /* 0x000e260000000000 */
[C---:B----4-:R-:W-:Y:S01]  /*6cc0*/  IMAD.WIDE R150, R6.reuse, 0x4, R150 ;  /* 0x0000000406967825 */ /* 0x050fe200078e0296 */
[----:B------:R-:W-:Y:S03]  /*6cd0*/  BAR.SYNC.DEFER_BLOCKING 0x0 ;  /* 0x0000000000007b1d */ /* 0x000fe60000010000 */
[----:B-----5:R-:W-:-:S04]  /*6ce0*/  IMAD.WIDE R84, R6, 0x4, R84 ;  /* 0x0000000406547825 */ /* 0x020fc800078e0254 */
[----:B------:R-:W-:-:S04]  /*6cf0*/  IMAD.WIDE R82, R6, 0x4, R82 ;  /* 0x0000000406527825 */ /* 0x000fc800078e0252 */
[----:B------:R-:W-:-:S04]  /*6d00*/  IMAD.WIDE R80, R6, 0x4, R80 ;  /* 0x0000000406507825 */ /* 0x000fc800078e0250 */
[----:B------:R-:W-:-:S04]  /*6d10*/  IMAD.WIDE R78, R6, 0x4, R78 ;  /* 0x00000004064e7825 */ /* 0x000fc800078e024e */
[----:B------:R-:W-:-:S04]  /*6d20*/  IMAD.WIDE R76, R6, 0x4, R76 ;  /* 0x00000004064c7825 */ /* 0x000fc800078e024c */
[C---:B------:R-:W-:Y:S01]  /*6d30*/  IMAD.WIDE R74, R6.reuse, 0x4, R74 ;  /* 0x00000004064a7825 */ /* 0x040fe200078e024a */
[----:B------:R-:W-:Y:S01]  /*6d40*/  @!PT LDS RZ, [RZ] ;  /* 0x00000000fffff984 */ /* 0x000fe20000000800 */
[----:B------:R-:W-:Y:S01]  /*6d50*/  @!PT LDS RZ, [RZ] ;  /* 0x00000000fffff984 */ /* 0x000fe20000000800 */
[----:B------:R-:W-:Y:S01]  /*6d60*/  @!PT LDS RZ, [RZ] ;  /* 0x00000000fffff984 */ /* 0x000fe20000000800 */
[----:B------:R3:W-:Y:S01]  /*6d70*/  LDGSTS.E [R22+0x2c000], desc[UR16][R86.64], P4 ;  /* 0x2c00000056167fae */ /* 0x0007e2000a121850 */
[----:B------:R-:W-:Y:S02]  /*6d80*/  ISETP.NE.U32.AND P4, PT, R161, RZ, PT ;  /* 0x000000ffa100720c */ /* 0x000fe40003f85070 */
[C---:B------:R-:W-:Y:S01]  /*6d90*/  IMAD.WIDE R72, R6.reuse, 0x4, R72 ;  /* 0x0000000406487825 */ /* 0x040fe200078e0248 */
[----:B------:R4:W-:Y:S01]  /*6da0*/  LDGSTS.E [R22+0x2c008], desc[UR16][R214.64], P5 ;  /* 0x2c008000d6167fae */ /* 0x0009e2000a921850 */
[----:B------:R-:W-:Y:S02]  /*6db0*/  ISETP.NE.U32.AND P5, PT, R163, RZ, PT ;  /* 0x000000ffa300720c */ /* 0x000fe40003fa5070 */
[----:B------:R-:W-:-:S04]  /*6dc0*/  IMAD.WIDE R70, R6, 0x4, R70 ;  /* 0x0000000406467825 */ /* 0x000fc800078e0246 */
[----:B------:R-:W-:-:S03]  /*6dd0*/  IMAD.WIDE R68, R6, 0x4, R68 ;  /* 0x0000000406447825 */ /* 0x000fc600078e0244 */
[----:B------:R5:W-:Y:S01]  /*6de0*/  LDGSTS.E [R21+0x2c000], desc[UR16][R212.64], P4 ;  /* 0x2c000000d4157fae */ /* 0x000be2000a121850 */
[----:B------:R-:W-:Y:S01]  /*6df0*/  ISETP.NE.U32.AND P4, PT, R172, RZ, PT ;  /* 0x000000ffac00720c */ /* 0x000fe20003f85070 */
[C---:B------:R-:W-:Y:S02]  /*6e00*/  IMAD.WIDE R66, R6.reuse, 0x4, R66 ;  /* 0x0000000406427825 */ /* 0x040fe400078e0242 */
[----:B------:R5:W-:Y:S01]  /*6e10*/  LDGSTS.E [R21+0x2c008], desc[UR16][R210.64], P5 ;  /* 0x2c008000d2157fae */ /* 0x000be2000a921850 */
[----:B------:R-:W-:Y:S01]  /*6e20*/  ISETP.NE.U32.AND P5, PT, R175, RZ, PT ;  /* 0x000000ffaf00720c */ /* 0x000fe20003fa5070 */
[----:B------:R-:W-:-:S04]  /*6e30*/  IMAD.WIDE R64, R6, 0x4, R64 ;  /* 0x0000000406407825 */ /* 0x000fc800078e0240 */
[----:B------:R-:W-:-:S04]  /*6e40*/  IMAD.WIDE R62, R6, 0x4, R62 ;  /* 0x00000004063e7825 */ /* 0x000fc800078e023e */
        /* <DEDUP_REMOVED lines=9> */
[----:B------:R-:W-:Y:S02]  /*6ee0*/  IMAD.WIDE R218, R6, 0x4, R218 ;  /* 0x0000000406da7825 */ /* 0x000fe400078e02da */
        /* <DEDUP_REMOVED lines=26> */
[----:B------:R-:W-:-:S03]  /*7090*/  IMAD.WIDE R94, R6, 0x4, R94 ;  /* 0x00000004065e7825 */ /* 0x000fc600078e025e */
[----:B------:R5:W-:Y:S01]  /*70a0*/  LDGSTS.E [R15+0x2c008], desc[UR16][R148.64], P5 ;  /* 0x2c008000940f7fae */ /* 0x000be2000a921850 */
[C---:B------:R-:W-:Y:S01]  /*70b0*/  IMAD.WIDE R92, R6.reuse, 0x4, R92 ;  /* 0x00000004065c7825 */ /* 0x040fe200078e025c */
[----:B------:R-:W-:Y:S02]  /*70c0*/  ISETP.NE.U32.AND P5, PT, R249, RZ, PT ;  /* 0x000000fff900720c */ /* 0x000fe40003fa5070 */
[----:B------:R-:W0:Y:S01]  /*70d0*/  LDGDEPBAR ;  /* 0x00000000000079af */ /* 0x000e220000000000 */
[----:B------:R-:W-:-:S03]  /*70e0*/  IMAD.WIDE R90, R6, 0x4, R90 ;  /* 0x00000004065a7825 */ /* 0x000fc600078e025a */
[----:B------:R5:W-:Y:S01]  /*70f0*/  LDGSTS.E [R14+0x10000], desc[UR16][R150.64], P3 ;  /* 0x10000000960e7fae */ /* 0x000be20009921850 */
        /* <DEDUP_REMOVED lines=62> */
[----:B-1----:R-:W-:-:S03]  /*74e0*/  IMAD.WIDE R28, R6, 0x4, R28 ;  /* 0x00000004061c7825 */ /* 0x002fc600078e021c */
[----:B------:R-:W-:Y:S01]  /*74f0*/  LDGSTS.E [R13+0x10200], desc[UR16][R146.64], P3 ;  /* 0x10200000920d7fae */ /* 0x000fe20009921850 */
[----:B--2---:R-:W-:-:S03]  /*7500*/  IMAD.WIDE R26, R6, 0x4, R26 ;  /* 0x00000004061a7825 */ /* 0x004fc600078e021a */
[----:B------:R-:W-:Y:S01]  /*7510*/  LDGSTS.E [R13+0x10600], desc[UR16][R144.64], P3 ;  /* 0x10600000900d7fae */ /* 0x000fe20009921850 */
[----:B---3--:R-:W-:-:S03]  /*7520*/  IMAD.WIDE R86, R4, 0x4, R86 ;  /* 0x0000000404567825 */ /* 0x008fc600078e0256 */
        /* <DEDUP_REMOVED lines=59> */
[----:B------:R-:W-:Y:S01]  /*78e0*/  ISETP.GE.AND P3, PT, R247, UR4, PT ;  /* 0x00000004f7007c0c */ /* 0x000fe2000bf66270 */
[C---:B------:R-:W-:Y:S01]  /*78f0*/  IMAD.WIDE R58, R6.reuse, 0x4, R58 ;  /* 0x00000004063a7825 */ /* 0x040fe200078e023a */
[----:B------:R-:W1:Y:S02]  /*7900*/  S2R R247, SR_TID.X ;  /* 0x0000000000f77919 */ /* 0x000e640000002100 */
[----:B------:R-:W-:Y:S01]  /*7910*/  SEL R11, RZ, 0x4, P3 ;  /* 0x00000004ff0b7807 */ /* 0x000fe20001800000 */
[----:B------:R-:W-:Y:S01]  /*7920*/  IMAD.WIDE R56, R6, 0x4, R56 ;  /* 0x0000000406387825 */ /* 0x000fe200078e0238 */
[----:B------:R-:W-:Y:S01]  /*7930*/  ISETP.GE.AND P3, PT, R246, UR4, PT ;  /* 0x00000004f6007c0c */ /* 0x000fe2000bf66270 */
[----:B------:R-:W0:Y:S01]  /*7940*/  LDGDEPBAR ;  /* 0x00000000000079af */ /* 0x000e220000000000 */
[----:B------:R-:W-:Y:S01]  /*7950*/  SEL R11, R11, RZ, P0 ;  /* 0x000000ff0b0b7207 */ /* 0x000fe20000000000 */
[C---:B------:R-:W-:Y:S01]  /*7960*/  IMAD.WIDE R218, R6.reuse, 0x4, R218 ;  /* 0x0000000406da7825 */ /* 0x040fe200078e02da */
[----:B------:R-:W-:Y:S01]  /*7970*/  SEL R23, RZ, 0x4, P3 ;  /* 0x00000004ff177807 */ /* 0x000fe20001800000 */
[----:B------:R-:W2:Y:S02]  /*7980*/  S2R R246, SR_TID.X ;  /* 0x0000000000f67919 */ /* 0x000ea40000002100 */
[C---:B------:R-:W-:Y:S01]  /*7990*/  IMAD.WIDE R116, R6.reuse, 0x4, R116 ;  /* 0x0000000406747825 */ /* 0x040fe200078e0274 */
[----:B------:R-:W-:Y:S01]  /*79a0*/  SEL R23, R23, RZ, P0 ;  /* 0x000000ff17177207 */ /* 0x000fe20000000000 */
[----:B------:R-:W-:Y:S02]  /*79b0*/  BAR.SYNC.DEFER_BLOCKING 0x0 ;  /* 0x0000000000007b1d */ /* 0x000fe40000010000 */
[----:B------:R-:W-:Y:S01]  /*79c0*/  IMAD.WIDE R114, R6, 0x4, R114 ;  /* 0x0000000406727825 */ /* 0x000fe200078e0272 */
[----:B------:R-:W-:-:S03]  /*79d0*/  ISETP.NE.U32.AND P3, PT, R23, RZ, PT ;  /* 0x000000ff1700720c */ /* 0x000fc60003f65070 */
        /* <DEDUP_REMOVED lines=8> */
[----:B------:R-:W-:Y:S01]  /*7a60*/  LDGSTS.E [R22+0x2e000], desc[UR16][R86.64], P5 ;  /* 0x2e00000056167fae */ /* 0x000fe2000a921850 */
[----:B------:R-:W-:Y:S02]  /*7a70*/  ISETP.NE.U32.AND P5, PT, R251, RZ, PT ;  /* 0x000000fffb00720c */ /* 0x000fe40003fa5070 */
[----:B------:R-:W-:Y:S01]  /*7a80*/  IMAD.WIDE R102, R6, 0x4, R102 ;  /* 0x0000000406667825 */ /* 0x000fe200078e0266 */
[----:B--2---:R-:W-:-:S03]  /*7a90*/  SHF.R.U32.HI R246, RZ, 0x6, R246 ;  /* 0x00000006fff67819 */ /* 0x004fc600000116f6 */
[----:B------:R-:W-:Y:S01]  /*7aa0*/  IMAD.WIDE R100, R6, 0x4, R100 ;  /* 0x0000000406647825 */ /* 0x000fe200078e0264 */
[----:B------:R-:W-:-:S03]  /*7ab0*/  SGXT.U32 R246, R246, 0x1 ;  /* 0x00000001f6f6781a */ /* 0x000fc60000000000 */
[----:B------:R-:W-:Y:S01]  /*7ac0*/  IMAD.WIDE R98, R6, 0x4, R98 ;  /* 0x0000000406627825 */ /* 0x000fe200078e0262 */
[----:B------:R-:W-:Y:S02]  /*7ad0*/  LOP3.LUT R246, R246, 0x10, RZ, 0xfc, !PT ;  /* 0x00000010f6f67812 */ /* 0x000fe400078efcff */
[----:B------:R2:W-:Y:S01]  /*7ae0*/  LDGSTS.E [R22+0x2e008], desc[UR16][R214.64], P5 ;  /* 0x2e008000d6167fae */ /* 0x0005e2000a921850 */
[----:B------:R-:W-:Y:S01]  /*7af0*/  IMAD.WIDE R96, R6, 0x4, R96 ;  /* 0x0000000406607825 */ /* 0x000fe200078e0260 */
[----:B------:R-:W-:Y:S02]  /*7b00*/  ISETP.GE.AND P4, PT, R246, UR4, PT ;  /* 0x00000004f6007c0c */ /* 0x000fe4000bf86270 */
[--C-:B-1----:R-:W-:Y:S01]  /*7b10*/  SHF.R.U32.HI R246, RZ, 0x6, R247.reuse ;  /* 0x00000006fff67819 */ /* 0x102fe200000116f7 */
[----:B------:R-:W-:Y:S01]  /*7b20*/  LDGSTS.E [R21+0x2e000], desc[UR16][R212.64], P1 ;  /* 0x2e000000d4157fae */ /* 0x000fe20008921850 */
[----:B------:R-:W-:Y:S01]  /*7b30*/  SHF.R.U32.HI R247, RZ, 0x6, R247 ;  /* 0x00000006fff77819 */ /* 0x000fe200000116f7 */
[----:B------:R-:W-:Y:S01]  /*7b40*/  IMAD.WIDE R94, R6, 0x4, R94 ;  /* 0x00000004065e7825 */ /* 0x000fe200078e025e */
[----:B------:R-:W-:-:S02]  /*7b50*/  SGXT.U32 R246, R246, 0x1 ;  /* 0x00000001f6f6781a */ /* 0x000fc40000000000 */
[----:B------:R-:W-:Y:S01]  /*7b60*/  SGXT.U32 R247, R247, 0x1 ;  /* 0x00000001f7f7781a */ /* 0x000fe20000000000 */
[C---:B------:R-:W-:Y:S01]  /*7b70*/  IMAD.WIDE R92, R6.reuse, 0x4, R92 ;  /* 0x00000004065c7825 */ /* 0x040fe200078e025c */
[----:B------:R-:W-:Y:S02]  /*7b80*/  SEL R23, RZ, 0x4, P4 ;  /* 0x00000004ff177807 */ /* 0x000fe40002000000 */
[----:B------:R-:W-:Y:S01]  /*7b90*/  LOP3.LUT R247, R247, 0x12, RZ, 0xfc, !PT ;  /* 0x00000012f7f77812 */ /* 0x000fe200078efcff */
[----:B------:R-:W-:Y:S01]  /*7ba0*/  IMAD.WIDE R90, R6, 0x4, R90 ;  /* 0x00000004065a7825 */ /* 0x000fe200078e025a */
[----:B------:R-:W-:Y:S02]  /*7bb0*/  LOP3.LUT R246, R246, 0x14, RZ, 0xfc, !PT ;  /* 0x00000014f6f67812 */ /* 0x000fe400078efcff */
[----:B------:R-:W-:Y:S01]  /*7bc0*/  ISETP.GE.AND P4, PT, R247, UR4, PT ;  /* 0x00000004f7007c0c */ /* 0x000fe2000bf86270 */
[----:B------:R-:W-:Y:S01]  /*7bd0*/  IMAD.WIDE R88, R6, 0x4, R88 ;  /* 0x0000000406587825 */ /* 0x000fe200078e0258 */
[----:B------:R-:W-:-:S02]  /*7be0*/  SEL R23, R23, RZ, P0 ;  /* 0x000000ff17177207 */ /* 0x000fc40000000000 */
[----:B--2---:R-:W-:Y:S01]  /*7bf0*/  SEL R22, RZ, 0x4, P4 ;  /* 0x00000004ff167807 */ /* 0x004fe20002000000 */
[----:B------:R-:W-:Y:S01]  /*7c00*/  IMAD.WIDE R146, R6, 0x4, R146 ;  /* 0x0000000406927825 */ /* 0x000fe200078e0292 */
[----:B------:R-:W-:Y:S02]  /*7c10*/  ISETP.GE.AND P4, PT, R246, UR4, PT ;  /* 0x00000004f6007c0c */ /* 0x000fe4000bf86270 */
[----:B------:R-:W1:Y:S01]  /*7c20*/  S2R R246, SR_TID.X ;  /* 0x0000000000f67919 */ /* 0x000e620000002100 */
[----:B------:R-:W-:Y:S01]  /*7c30*/  SEL R22, R22, RZ, P0 ;  /* 0x000000ff16167207 */ /* 0x000fe20000000000 */
[C---:B------:R-:W-:Y:S01]  /*7c40*/  IMAD.WIDE R144, R6.reuse, 0x4, R144 ;  /* 0x0000000406907825 */ /* 0x040fe200078e0290 */
[----:B------:R-:W-:Y:S02]  /*7c50*/  SEL R161, RZ, 0x4, P4 ;  /* 0x00000004ffa17807 */ /* 0x000fe40002000000 */
[----:B------:R-:W-:Y:S01]  /*7c60*/  ISETP.NE.U32.AND P4, PT, R23, RZ, PT ;  /* 0x000000ff1700720c */ /* 0x000fe20003f85070 */
[----:B------:R-:W-:Y:S01]  /*7c70*/  IMAD.WIDE R24, R6, 0x4, R24 ;  /* 0x0000000406187825 */ /* 0x000fe200078e0218 */
[----:B------:R-:W-:-:S03]  /*7c80*/  SEL R161, R161, RZ, P0 ;  /* 0x000000ffa1a17207 */ /* 0x000fc60000000000 */
[----:B------:R-:W-:-:S04]  /*7c90*/  IMAD.WIDE R142, R6, 0x4, R142 ;  /* 0x00000004068e7825 */ /* 0x000fc800078e028e */
[----:B------:R-:W-:-:S04]  /*7ca0*/  IMAD.WIDE R140, R6, 0x4, R140 ;  /* 0x00000004068c7825 */ /* 0x000fc800078e028c */
[----:B------:R-:W-:-:S04]  /*7cb0*/  IMAD.WIDE R138, R6, 0x4, R138 ;  /* 0x00000004068a7825 */ /* 0x000fc800078e028a */
[----:B------:R-:W-:-:S04]  /*7cc0*/  IMAD.WIDE R136, R6, 0x4, R136 ;  /* 0x0000000406887825 */ /* 0x000fc800078e0288 */
[----:B------:R-:W-:-:S04]  /*7cd0*/  IMAD.WIDE R134, R6, 0x4, R134 ;  /* 0x0000000406867825 */ /* 0x000fc800078e0286 */
[C---:B------:R-:W-:Y:S01]  /*7ce0*/  IMAD.WIDE R132, R6.reuse, 0x4, R132 ;  /* 0x0000000406847825 */ /* 0x040fe200078e0284 */
[--C-:B-1----:R-:W-:Y:S02]  /*7cf0*/  SHF.R.U32.HI R163, RZ, 0x6, R246.reuse ;  /* 0x00000006ffa37819 */ /* 0x102fe400000116f6 */
[----:B------:R-:W-:Y:S01]  /*7d00*/  SHF.R.U32.HI R175, RZ, 0x6, R246 ;  /* 0x00000006ffaf7819 */ /* 0x000fe200000116f6 */
[C---:B------:R-:W-:Y:S01]  /*7d10*/  IMAD.WIDE R130, R6.reuse, 0x4, R130 ;  /* 0x0000000406827825 */ /* 0x040fe200078e0282 */
[----:B------:R-:W-:Y:S02]  /*7d20*/  SGXT.U32 R163, R163, 0x1 ;  /* 0x00000001a3a3781a */ /* 0x000fe40000000000 */
[----:B------:R-:W-:Y:S01]  /*7d30*/  SGXT.U32 R175, R175, 0x1 ;  /* 0x00000001afaf781a */ /* 0x000fe20000000000 */
[C---:B------:R-:W-:Y:S01]  /*7d40*/  IMAD.WIDE R128, R6.reuse, 0x4, R128 ;  /* 0x0000000406807825 */ /* 0x040fe200078e0280 */
[----:B------:R-:W-:Y:S02]  /*7d50*/  LOP3.LUT R163, R163, 0x18, RZ, 0xfc, !PT ;  /* 0x00000018a3a37812 */ /* 0x000fe400078efcff */
[----:B------:R-:W-:Y:S01]  /*7d60*/  SHF.R.U32.HI R177, RZ, 0x6, R246 ;  /* 0x00000006ffb17819 */ /* 0x000fe200000116f6 */
[----:B------:R-:W-:Y:S01]  /*7d70*/  IMAD.WIDE R126, R6, 0x4, R126 ;  /* 0x00000004067e7825 */ /* 0x000fe200078e027e */
[----:B------:R-:W-:-:S02]  /*7d80*/  ISETP.GE.AND P5, PT, R163, UR4, PT ;  /* 0x00000004a3007c0c */ /* 0x000fc4000bfa6270 */
[----:B------:R-:W-:Y:S01]  /*7d90*/  SHF.R.U32.HI R247, RZ, 0x6, R246 ;  /* 0x00000006fff77819 */ /* 0x000fe200000116f6 */
[C---:B------:R-:W-:Y:S01]  /*7da0*/  IMAD.WIDE R124, R6.reuse, 0x4, R124 ;  /* 0x00000004067c7825 */ /* 0x040fe200078e027c */
[----:B------:R-:W-:Y:S02]  /*7db0*/  LOP3.LUT R175, R175, 0x1a, RZ, 0xfc, !PT ;  /* 0x0000001aafaf7812 */ /* 0x000fe400078efcff */
[----:B------:R-:W-:Y:S01]  /*7dc0*/  SGXT.U32 R177, R177, 0x1 ;  /* 0x00000001b1b1781a */ /* 0x000fe20000000000 */
[C---:B------:R-:W-:Y:S01]  /*7dd0*/  IMAD.WIDE R122, R6.reuse, 0x4, R122 ;  /* 0x00000004067a7825 */ /* 0x040fe200078e027a */
[----:B------:R-:W-:Y:S02]  /*7de0*/  SHF.R.U32.HI R246, RZ, 0x6, R246 ;  /* 0x00000006fff67819 */ /* 0x000fe400000116f6 */
[----:B------:R-:W-:Y:S01]  /*7df0*/  SEL R87, RZ, 0x4, P5 ;  /* 0x00000004ff577807 */ /* 0x000fe20002800000 */
[----:B------:R-:W-:Y:S01]  /*7e00*/  IMAD.WIDE R120, R6, 0x4, R120 ;  /* 0x0000000406787825 */ /* 0x000fe200078e0278 */
[----:B------:R-:W-:-:S02]  /*7e10*/  SGXT.U32 R247, R247, 0x1 ;  /* 0x00000001f7f7781a */ /* 0x000fc40000000000 */
[----:B------:R-:W-:Y:S01]  /*7e20*/  ISETP.GE.AND P5, PT, R175, UR4, PT ;  /* 0x00000004af007c0c */ /* 0x000fe2000bfa6270 */
[----:B------:R-:W-:Y:S01]  /*7e30*/  IMAD.WIDE R118, R6, 0x4, R118 ;  /* 0x0000000406767825 */ /* 0x000fe200078e0276 */
[----:B------:R-:W-:Y:S02]  /*7e40*/  LOP3.LUT R177, R177, 0x1c, RZ, 0xfc, !PT ;  /* 0x0000001cb1b17812 */ /* 0x000fe400078efcff */
[----:B------:R-:W-:Y:S01]  /*7e50*/  SGXT.U32 R246, R246, 0x1 ;  /* 0x00000001f6f6781a */ /* 0x000fe20000000000 */
[C---:B------:R-:W-:Y:S01]  /*7e60*/  IMAD.WIDE R216, R6.reuse, 0x4, R216 ;  /* 0x0000000406d87825 */ /* 0x040fe200078e02d8 */
[----:B------:R-:W-:Y:S02]  /*7e70*/  LOP3.LUT R247, R247, 0x16, RZ, 0xfc, !PT ;  /* 0x00000016f7f77812 */ /* 0x000fe400078efcff */
[----:B------:R-:W-:Y:S01]  /*7e80*/  SEL R86, RZ, 0x4, P5 ;  /* 0x00000004ff567807 */ /* 0x000fe20002800000 */
[----:B------:R-:W-:Y:S01]  /*7e90*/  IMAD.WIDE R54, R6, 0x4, R54 ;  /* 0x0000000406367825 */ /* 0x000fe200078e0236 */
[----:B------:R-:W-:-:S02]  /*7ea0*/  ISETP.GE.AND P5, PT, R177, UR4, PT ;  /* 0x00000004b1007c0c */ /* 0x000fc4000bfa6270 */
[----:B------:R-:W-:Y:S01]  /*7eb0*/  LOP3.LUT R246, R246, 0x1e, RZ, 0xfc, !PT ;  /* 0x0000001ef6f67812 */ /* 0x000fe200078efcff */
[C---:B------:R-:W-:Y:S01]  /*7ec0*/  IMAD.WIDE R52, R6.reuse, 0x4, R52 ;  /* 0x0000000406347825 */ /* 0x040fe200078e0234 */
[----:B------:R-:W-:Y:S02]  /*7ed0*/  ISETP.GE.AND P1, PT, R247, UR4, PT ;  /* 0x00000004f7007c0c */ /* 0x000fe4000bf26270 */
[----:B------:R-:W-:Y:S01]  /*7ee0*/  SEL R23, RZ, 0x4, P5 ;  /* 0x00000004ff177807 */ /* 0x000fe20002800000 */
[----:B------:R-:W-:Y:S01]  /*7ef0*/  IMAD.WIDE R50, R6, 0x4, R50 ;  /* 0x0000000406327825 */ /* 0x000fe200078e0232 */
[----:B------:R-:W-:Y:S02]  /*7f00*/  ISETP.GE.AND P5, PT, R246, UR4, PT ;  /* 0x00000004f6007c0c */ /* 0x000fe4000bfa6270 */
[----:B------:R-:W-:Y:S01]  /*7f10*/  SEL R152, RZ, 0x4, P1 ;  /* 0x00000004ff987807 */ /* 0x000fe20000800000 */
[----:B------:R-:W-:Y:S01]  /*7f20*/  IMAD.WIDE R48, R6, 0x4, R48 ;  /* 0x0000000406307825 */ /* 0x000fe200078e0230 */
[----:B------:R-:W-:-:S02]  /*7f30*/  ISETP.NE.U32.AND P1, PT, R22, RZ, PT ;  /* 0x000000ff1600720c */ /* 0x000fc40003f25070 */
[----:B------:R-:W-:Y:S01]  /*7f40*/  SEL R22, RZ, 0x4, P5 ;  /* 0x00000004ff167807 */ /* 0x000fe20002800000 */
[----:B------:R-:W-:Y:S01]  /*7f50*/  IMAD.WIDE R46, R6, 0x4, R46 ;  /* 0x00000004062e7825 */ /* 0x000fe200078e022e */
[----:B------:R-:W-:Y:S02]  /*7f60*/  SEL R152, R152, RZ, P0 ;  /* 0x000000ff98987207 */ /* 0x000fe40000000000 */
[----:B------:R-:W-:Y:S01]  /*7f70*/  SEL R87, R87, RZ, P0 ;  /* 0x000000ff57577207 */ /* 0x000fe20000000000 */
[----:B------:R-:W-:Y:S01]  /*7f80*/  IMAD.WIDE R44, R6, 0x4, R44 ;  /* 0x00000004062c7825 */ /* 0x000fe200078e022c */
[----:B------:R-:W-:Y:S02]  /*7f90*/  SEL R86, R86, RZ, P0 ;  /* 0x000000ff56567207 */ /* 0x000fe40000000000 */
[----:B------:R-:W-:Y:S01]  /*7fa0*/  SEL R23, R23, RZ, P0 ;  /* 0x000000ff17177207 */ /* 0x000fe20000000000 */
[----:B------:R-:W-:Y:S01]  /*7fb0*/  IMAD.WIDE R42, R6, 0x4, R42 ;  /* 0x00000004062a7825 */ /* 0x000fe200078e022a */
[----:B------:R-:W-:-:S02]  /*7fc0*/  SEL R22, R22, RZ, P0 ;  /* 0x000000ff16167207 */ /* 0x000fc40000000000 */
[----:B------:R-:W-:Y:S01]  /*7fd0*/  ISETP.NE.U32.AND P0, PT, R5, RZ, PT ;  /* 0x000000ff0500720c */ /* 0x000fe20003f05070 */
[----:B------:R-:W-:Y:S01]  /*7fe0*/  IMAD.WIDE R40, R6, 0x4, R40 ;  /* 0x0000000406287825 */ /* 0x000fe200078e0228 */
[----:B------:R-:W-:Y:S01]  /*7ff0*/  ISETP.NE.U32.AND P5, PT, R248, RZ, PT ;  /* 0x000000fff800720c */ /* 0x000fe20003fa5070 */
[----:B------:R-:W1:Y:S02]  /*8000*/  S2R R5, SR_TID.X ;  /* 0x0000000000057919 */ /* 0x000e640000002100 */
[----:B------:R-:W-:-:S04]  /*8010*/  IMAD.WIDE R38, R6, 0x4, R38 ;  /* 0x0000000406267825 */ /* 0x000fc800078e0226 */
[----:B------:R-:W-:-:S04]  /*8020*/  IMAD.WIDE R36, R6, 0x4, R36 ;  /* 0x0000000406247825 */ /* 0x000fc800078e0224 */
[----:B------:R-:W-:Y:S01]  /*8030*/  LDGSTS.E [R21+0x2e008], desc[UR16][R210.64], P0 ;  /* 0x2e008000d2157fae */ /* 0x000fe20008121850 */
[----:B------:R-:W-:Y:S01]  /*8040*/  ISETP.NE.U32.AND P0, PT, R161, RZ, PT ;  /* 0x000000ffa100720c */ /* 0x000fe20003f05070 */
[----:B------:R-:W-:Y:S02]  /*8050*/  IMAD.WIDE R34, R6, 0x4, R34 ;  /* 0x0000000406227825 */ /* 0x000fe400078e0222 */
[----:B------:R-:W-:Y:S01]  /*8060*/  LDGSTS.E [R20+0x2e000], desc[UR16][R208.64], P5 ;  /* 0x2e000000d0147fae */ /* 0x000fe2000a921850 */
[----:B------:R-:W-:Y:S01]  /*8070*/  ISETP.NE.U32.AND P5, PT, R152, RZ, PT ;  /* 0x000000ff9800720c */ /* 0x000fe20003fa5070 */
[----:B------:R-:W-:Y:S02]  /*8080*/  IMAD.WIDE R32, R6, 0x4, R32 ;  /* 0x0000000406207825 */ /* 0x000fe400078e0220 */
[----:B------:R-:W-:Y:S01]  /*8090*/  LDGSTS.E [R20+0x2e008], desc[UR16][R206.64], P2 ;  /* 0x2e008000ce147fae */ /* 0x000fe20009121850 */
[----:B------:R-:W-:-:S03]  /*80a0*/  ISETP.NE.U32.AND P2, PT, R87, RZ, PT ;  /* 0x000000ff5700720c */ /* 0x000fc60003f45070 */
[----:B------:R-:W-:Y:S01]  /*80b0*/  LDGSTS.E [R19+0x2e000], desc[UR16][R204.64], P6 ;  /* 0x2e000000cc137fae */ /* 0x000fe2000b121850 */
[----:B------:R-:W-:Y:S02]  /*80c0*/  ISETP.NE.U32.AND P6, PT, R86, RZ, PT ;  /* 0x000000ff5600720c */ /* 0x000fe40003fc5070 */
[----:B------:R-:W-:Y:S01]  /*80d0*/  CS2R R86, SRZ ;  /* 0x0000000000567805 */ /* 0x000fe2000001ff00 */
[----:B------:R-:W-:Y:S01]  /*80e0*/  LDGSTS.E [R19+0x2e008], desc[UR16][R200.64], P3 ;  /* 0x2e008000c8137fae */ /* 0x000fe20009921850 */
[----:B------:R-:W-:-:S03]  /*80f0*/  ISETP.NE.U32.AND P3, PT, R23, RZ, PT ;  /* 0x000000ff1700720c */ /* 0x000fc60003f65070 */
[----:B------:R-:W-:Y:S01]  /*8100*/  LDGSTS.E [R18+0x2e000], desc[UR16][R196.64], P4 ;  /* 0x2e000000c4127fae */ /* 0x000fe2000a121850 */
[----:B------:R-:W-:Y:S02]  /*8110*/  ISETP.NE.U32.AND P4, PT, R22, RZ, PT ;  /* 0x000000ff1600720c */ /* 0x000fe40003f85070 */
[----:B-1----:R-:W-:Y:S01]  /*8120*/  SHF.R.U32.HI R5, RZ, 0x6, R5 ;  /* 0x00000006ff057819 */ /* 0x002fe20000011605 */
[----:B------:R1:W-:Y:S01]  /*8130*/  LDGSTS.E [R18+0x2e008], desc[UR16][R192.64], P1 ;  /* 0x2e008000c0127fae */ /* 0x0003e20008921850 */
[----:B------:R-:W-:Y:S02]  /*8140*/  ISETP.NE.U32.AND P1, PT, R11, RZ, PT ;  /* 0x000000ff0b00720c */ /* 0x000fe40003f25070 */
[----:B------:R-:W-:Y:S01]  /*8150*/  SGXT.U32 R5, R5, 0x1 ;  /* 0x000000010505781a */ /* 0x000fe20000000000 */
[----:B------:R-:W-:Y:S01]  /*8160*/  LDGSTS.E [R17+0x2e000], desc[UR16][R186.64], P0 ;  /* 0x2e000000ba117fae */ /* 0x000fe20008121850 */
[----:B------:R-:W-:-:S03]  /*8170*/  ISETP.GE.AND P0, PT, R155, 0x20, PT ;  /* 0x000000209b00780c */ /* 0x000fc60003f06270 */
[----:B------:R-:W-:Y:S04]  /*8180*/  LDGSTS.E [R17+0x2e008], desc[UR16][R182.64], P5 ;  /* 0x2e008000b6117fae */ /* 0x000fe8000a921850 */
[----:B------:R-:W-:Y:S01]  /*8190*/  LDGSTS.E [R16+0x2e000], desc[UR16][R178.64], P2 ;  /* 0x2e000000b2107fae */ /* 0x000fe20009121850 */
[C---:B-1----:R-:W-:Y:S01]  /*81a0*/  IMAD.WIDE R18, R6.reuse, 0x4, R26 ;  /* 0x0000000406127825 */ /* 0x042fe200078e021a */
[----:B------:R-:W-:Y:S02]  /*81b0*/  CS2R R26, SRZ ;  /* 0x00000000001a7805 */ /* 0x000fe4000001ff00 */
[----:B------:R1:W-:Y:S04]  /*81c0*/  LDGSTS.E [R16+0x2e008], desc[UR16][R164.64], P6 ;  /* 0x2e008000a4107fae */ /* 0x0003e8000b121850 */
[----:B------:R-:W-:Y:S04]  /*81d0*/  LDGSTS.E [R15+0x2e000], desc[UR16][R156.64], P3 ;  /* 0x2e0000009c0f7fae */ /* 0x000fe80009921850 */
[----:B------:R2:W-:Y:S04]  /*81e0*/  LDGSTS.E [R15+0x2e008], desc[UR16][R148.64], P4 ;  /* 0x2e008000940f7fae */ /* 0x0005e8000a121850 */
[----:B------:R-:W0:Y:S01]  /*81f0*/  LDGDEPBAR ;  /* 0x00000000000079af */ /* 0x000e220000000000 */
[----:B-1----:R-:W-:Y:S01]  /*8200*/  IMAD.WIDE R16, R6, 0x4, R28 ;  /* 0x0000000406107825 */ /* 0x002fe200078e021c */
[----:B------:R-:W-:-:S02]  /*8210*/  CS2R R28, SRZ ;  /* 0x00000000001c7805 */ /* 0x000fc4000001ff00 */
[----:B------:R1:W-:Y:S04]  /*8220*/  LDGSTS.E [R14+0x18000], desc[UR16][R150.64], P1 ;  /* 0x18000000960e7fae */ /* 0x0003e80008921850 */
[----:B------:R3:W-:Y:S01]  /*8230*/  LDGSTS.E [R14+0x18400], desc[UR16][R84.64], P1 ;  /* 0x18400000540e7fae */ /* 0x0007e20008921850 */
[----:B--2---:R-:W-:-:S03]  /*8240*/  CS2R R148, SRZ ;  /* 0x0000000000947805 */ /* 0x004fc6000001ff00 */
[----:B------:R2:W-:Y:S04]  /*8250*/  LDGSTS.E [R14+0x18800], desc[UR16][R82.64], P1 ;  /* 0x18800000520e7fae */ /* 0x0005e80008921850 */
[----:B------:R4:W-:Y:S01]  /*8260*/  LDGSTS.E [R14+0x18c00], desc[UR16][R80.64], P1 ;  /* 0x18c00000500e7fae */ /* 0x0009e20008921850 */
[----:B-1----:R-:W-:-:S03]  /*8270*/  CS2R R150, SRZ ;  /* 0x0000000000967805 */ /* 0x002fc6000001ff00 */
[----:B------:R1:W-:Y:S01]  /*8280*/  LDGSTS.E [R14+0x19000], desc[UR16][R78.64], P1 ;  /* 0x190000004e0e7fae */ /* 0x0003e20008921850 */
[----:B---3--:R-:W-:-:S03]  /*8290*/  CS2R R84, SRZ ;  /* 0x0000000000547805 */ /* 0x008fc6000001ff00 */
[----:B------:R3:W-:Y:S01]  /*82a0*/  LDGSTS.E [R14+0x19400], desc[UR16][R76.64], P1 ;  /* 0x194000004c0e7fae */ /* 0x0007e20008921850 */
[----:B--2---:R-:W-:-:S03]  /*82b0*/  CS2R R82, SRZ ;  /* 0x0000000000527805 */ /* 0x004fc6000001ff00 */
[----:B------:R2:W-:Y:S01]  /*82c0*/  LDGSTS.E [R14+0x19800], desc[UR16][R74.64], P1 ;  /* 0x198000004a0e7fae */ /* 0x0005e20008921850 */
[----:B----4-:R-:W-:-:S03]  /*82d0*/  CS2R R80, SRZ ;  /* 0x0000000000507805 */ /* 0x010fc6000001ff00 */
        /* <DEDUP_REMOVED lines=18> */
[----:B------:R-:W-:Y:S01]  /*8400*/  LDGSTS.E [R14+0x1c000], desc[UR16][R218.64], P1 ;  /* 0x1c000000da0e7fae */ /* 0x000fe20008921850 */
[----:B---3--:R-:W-:-:S03]  /*8410*/  CS2R R60, SRZ ;  /* 0x00000000003c7805 */ /* 0x008fc6000001ff00 */
[----:B------:R1:W-:Y:S01]  /*8420*/  LDGSTS.E [R14+0x1c400], desc[UR16][R116.64], P1 ;  /* 0x1c400000740e7fae */ /* 0x0003e20008921850 */
[----:B--2---:R-:W-:-:S03]  /*8430*/  CS2R R58, SRZ ;  /* 0x00000000003a7805 */ /* 0x004fc6000001ff00 */
[----:B------:R2:W-:Y:S01]  /*8440*/  LDGSTS.E [R14+0x1c800], desc[UR16][R114.64], P1 ;  /* 0x1c800000720e7fae */ /* 0x0005e20008921850 */
[----:B----4-:R-:W-:-:S03]  /*8450*/  CS2R R56, SRZ ;  /* 0x0000000000387805 */ /* 0x010fc6000001ff00 */
[----:B------:R3:W-:Y:S04]  /*8460*/  LDGSTS.E [R14+0x1cc00], desc[UR16][R112.64], P1 ;  /* 0x1cc00000700e7fae */ /* 0x0007e80008921850 */
[----:B------:R4:W-:Y:S01]  /*8470*/  LDGSTS.E [R14+0x1d000], desc[UR16][R110.64], P1 ;  /* 0x1d0000006e0e7fae */ /* 0x0009e20008921850 */
[----:B-1----:R-:W-:-:S03]  /*8480*/  CS2R R116, SRZ ;  /* 0x0000000000747805 */ /* 0x002fc6000001ff00 */
[----:B------:R1:W-:Y:S01]  /*8490*/  LDGSTS.E [R14+0x1d400], desc[UR16][R108.64], P1 ;  /* 0x1d4000006c0e7fae */ /* 0x0003e20008921850 */
[----:B--2---:R-:W-:-:S03]  /*84a0*/  CS2R R114, SRZ ;  /* 0x0000000000727805 */ /* 0x004fc6000001ff00 */
[----:B------:R2:W-:Y:S01]  /*84b0*/  LDGSTS.E [R14+0x1d800], desc[UR16][R106.64], P1 ;  /* 0x1d8000006a0e7fae */ /* 0x0005e20008921850 */
[----:B---3--:R-:W-:-:S03]  /*84c0*/  CS2R R112, SRZ ;  /* 0x0000000000707805 */ /* 0x008fc6000001ff00 */
[----:B------:R3:W-:Y:S01]  /*84d0*/  LDGSTS.E [R14+0x1dc00], desc[UR16][R104.64], P1 ;  /* 0x1dc00000680e7fae */ /* 0x0007e20008921850 */
[----:B----4-:R-:W-:-:S03]  /*84e0*/  CS2R R110, SRZ ;  /* 0x00000000006e7805 */ /* 0x010fc6000001ff00 */
        /* <DEDUP_REMOVED lines=21> */
[----:B---3--:R-:W-:Y:S01]  /*8640*/  IMAD.WIDE R14, R6, 0x4, R30 ;  /* 0x00000004060e7825 */ /* 0x008fe200078e021e */
[----:B------:R-:W-:Y:S02]  /*8650*/  CS2R R30, SRZ ;  /* 0x00000000001e7805 */ /* 0x000fe4000001ff00 */
[----:B------:R-:W-:Y:S01]  /*8660*/  CS2R R88, SRZ ;  /* 0x0000000000587805 */ /* 0x000fe2000001ff00 */
        /* <DEDUP_REMOVED lines=26> */
[----:B------:R-:W-:Y:S01]  /*8810*/  LDGSTS.E [R13+0x1c200], desc[UR16][R216.64], P1 ;  /* 0x1c200000d80d7fae */ /* 0x000fe20008921850 */
[----:B-1----:R-:W-:-:S03]  /*8820*/  CS2R R122, SRZ ;  /* 0x00000000007a7805 */ /* 0x002fc6000001ff00 */
[----:B------:R1:W-:Y:S01]  /*8830*/  LDGSTS.E [R13+0x1c600], desc[UR16][R54.64], P1 ;  /* 0x1c600000360d7fae */ /* 0x0003e20008921850 */
[----:B--2---:R-:W-:-:S03]  /*8840*/  CS2R R120, SRZ ;  /* 0x0000000000787805 */ /* 0x004fc6000001ff00 */
[----:B------:R2:W-:Y:S01]  /*8850*/  LDGSTS.E [R13+0x1ca00], desc[UR16][R52.64], P1 ;  /* 0x1ca00000340d7fae */ /* 0x0005e20008921850 */
[----:B---3--:R-:W-:-:S03]  /*8860*/  CS2R R118, SRZ ;  /* 0x0000000000767805 */ /* 0x008fc6000001ff00 */
        /* <DEDUP_REMOVED lines=25> */
[----:B------:R-:W0:Y:S01]  /*8a00*/  LDGDEPBAR ;  /* 0x00000000000079af */ /* 0x000e220000000000 */
[----:B------:R-:W-:Y:S05]  /*8a10*/  @!P0 BRA `(.L_x_0) ;  /* 0x0000003c00d08947 */ /* 0x000fea0003800000 */
[----:B------:R-:W2:Y:S04]  /*8a20*/  LDL.LU R189, [R1] ;  /* 0x0000000001bd7983 */ /* 0x000ea80000300800 */
[----:B------:R-:W3:Y:S01]  /*8a30*/  LDL.LU R181, [R1+0x4] ;  /* 0x0000040001b57983 */ /* 0x000ee20000300800 */
[----:B------:R-:W-:-:S03]  /*8a40*/  SHF.R.S32.HI R25, RZ, 0x1f, R153 ;  /* 0x0000001fff197819 */ /* 0x000fc60000011499 */
[----:B------:R-:W4:Y:S01]  /*8a50*/  LDL.LU R225, [R1+0x8] ;  /* 0x0000080001e17983 */ /* 0x000f220000300800 */
[----:B------:R-:W-:-:S03]  /*8a60*/  IADD3 R190, P2, R153, R191, RZ ;  /* 0x000000bf99be7210 */ /* 0x000fc60007f5e0ff */
[----:B------:R-:W4:Y:S01]  /*8a70*/  LDL.LU R246, [R1+0xc] ;  /* 0x00000c0001f67983 */ /* 0x000f220000300800 */
[----:B------:R-:W-:-:S03]  /*8a80*/  IADD3 R186, P1, R153, R188, RZ ;  /* 0x000000bc99ba7210 */ /* 0x000fc60007f3e0ff */
[----:B------:R-:W4:Y:S04]  /*8a90*/  LDL.LU R244, [R1+0x10] ;  /* 0x0000100001f47983 */ /* 0x000f280000300800 */
[----:B------:R-:W4:Y:S01]  /*8aa0*/  LDL.LU R242, [R1+0x14] ;  /* 0x0000140001f27983 */ /* 0x000f220000300800 */
[----:B------:R-:W-:-:S03]  /*8ab0*/  LEA.HI.X.SX32 R191, R191, R25, 0x1, P2 ;  /* 0x00000019bfbf7211 */ /* 0x000fc600010f0eff */
[----:B------:R-:W4:Y:S01]  /*8ac0*/  LDL.LU R240, [R1+0x18] ;  /* 0x0000180001f07983 */ /* 0x000f220000300800 */
[----:B------:R-:W-:-:S03]  /*8ad0*/  IADD3 R152, P2, R153, R154, RZ ;  /* 0x0000009a99987210 */ /* 0x000fc60007f5e0ff */
[----:B------:R-:W4:Y:S01]  /*8ae0*/  LDL.LU R238, [R1+0x1c] ;  /* 0x00001c0001ee7983 */ /* 0x000f220000300800 */
[----:B------:R-:W-:-:S03]  /*8af0*/  LEA.HI.X.SX32 R188, R188, R25, 0x1, P1 ;  /* 0x00000019bcbc7211 */ /* 0x000fc600008f0eff */
        /* <DEDUP_REMOVED lines=8> */
[----:B------:R-:W-:-:S03]  /*8b80*/  IADD3 R138, P2, R153, R233, RZ ;  /* 0x000000e9998a7210 */ /* 0x000fc60007f5e0ff */
[----:B------:R-:W4:Y:S01]  /*8b90*/  LDL.LU R226, [R1+0x3c] ;  /* 0x00003c0001e27983 */ /* 0x000f220000300800 */
[----:B------:R-:W-:-:S03]  /*8ba0*/  LEA.HI.X.SX32 R151, R12, R25, 0x1, P1 ;  /* 0x000000190c977211 */ /* 0x000fc600008f0eff */
[----:B------:R-:W4:Y:S01]  /*8bb0*/  LDL.LU R210, [R1+0x40] ;  /* 0x0000400001d27983 */ /* 0x000f220000300800 */
[C---:B------:R-:W-:Y:S02]  /*8bc0*/  IADD3 R182, P0, R153.reuse, R184, RZ ;  /* 0x000000b899b67210 */ /* 0x040fe40007f1e0ff */
[----:B------:R-:W-:Y:S01]  /*8bd0*/  IADD3 R136, P1, R153, R235, RZ ;  /* 0x000000eb99887210 */ /* 0x000fe20007f3e0ff */
[----:B------:R-:W4:Y:S01]  /*8be0*/  LDL.LU R222, [R1+0x44] ;  /* 0x0000440001de7983 */ /* 0x000f220000300800 */
[----:B------:R-:W-:-:S03]  /*8bf0*/  LEA.HI.X.SX32 R194, R194, R25, 0x1, P3 ;  /* 0x00000019c2c27211 */ /* 0x000fc600018f0eff */
[----:B------:R-:W4:Y:S01]  /*8c00*/  LDL.LU R220, [R1+0x48] ;  /* 0x0000480001dc7983 */ /* 0x000f220000300800 */
[-C--:B------:R-:W-:Y:S02]  /*8c10*/  LEA.HI.X.SX32 R139, R233, R25.reuse, 0x1, P2 ;  /* 0x00000019e98b7211 */ /* 0x080fe400010f0eff */
[C---:B------:R-:W-:Y:S01]  /*8c20*/  IADD3 R156, P3, R153.reuse, R158, RZ ;  /* 0x0000009e999c7210 */ /* 0x040fe20007f7e0ff */
[----:B------:R4:W-:Y:S01]  /*8c30*/  STL [R1+0x110], R3 ;  /* 0x0001100301007387 */ /* 0x0009e20000100800 */
[-C--:B------:R-:W-:Y:S02]  /*8c40*/  LEA.HI.X.SX32 R184, R184, R25.reuse, 0x1, P0 ;  /* 0x00000019b8b87211 */ /* 0x080fe400000f0eff */
[----:B------:R-:W-:Y:S01]  /*8c50*/  IADD3 R12, P2, R153, R252, RZ ;  /* 0x000000fc990c7210 */ /* 0x000fe20007f5e0ff */
[----:B------:R-:W-:Y:S01]  /*8c60*/  STL [R1+0x10c], R2 ;  /* 0x00010c0201007387 */ /* 0x000fe20000100800 */
[----:B------:R-:W-:Y:S02]  /*8c70*/  LEA.HI.X.SX32 R137, R235, R25, 0x1, P1 ;  /* 0x00000019eb897211 */ /* 0x000fe400008f0eff */
[----:B------:R-:W-:Y:S01]  /*8c80*/  IADD3 R148, P0, R153, R159, RZ ;  /* 0x0000009f99947210 */ /* 0x000fe20007f1e0ff */
[----:B------:R-:W-:Y:S01]  /*8c90*/  STL [R1+0x108], R0 ;  /* 0x0001080001007387 */ /* 0x000fe20000100800 */
[----:B------:R-:W-:-:S02]  /*8ca0*/  LEA.HI.X.SX32 R158, R158, R25, 0x1, P3 ;  /* 0x000000199e9e7211 */ /* 0x000fc400018f0eff */
[----:B-1----:R-:W-:Y:S01]  /*8cb0*/  LEA.HI.X.SX32 R14, R252, R25, 0x1, P2 ;  /* 0x00000019fc0e7211 */ /* 0x002fe200010f0eff */
[----:B------:R-:W4:Y:S01]  /*8cc0*/  LDL.LU R203, [R1+0x4c] ;  /* 0x00004c0001cb7983 */ /* 0x000f220000300800 */
[----:B------:R-:W-:Y:S02]  /*8cd0*/  IADD3 R140, P3, R153, R231, RZ ;  /* 0x000000e7998c7210 */ /* 0x000fe40007f7e0ff */
[----:B------:R-:W-:Y:S01]  /*8ce0*/  LEA.HI.X.SX32 R149, R159, R25, 0x1, P0 ;  /* 0x000000199f957211 */ /* 0x000fe200000f0eff */
[----:B------:R-:W4:Y:S01]  /*8cf0*/  LDL.LU R214, [R1+0x50] ;  /* 0x0000500001d67983 */ /* 0x000f220000300800 */
[----:B------:R-:W-:Y:S02]  /*8d00*/  IADD3 R134, P0, R153, R237, RZ ;  /* 0x000000ed99867210 */ /* 0x000fe40007f1e0ff */
[----:B------:R-:W-:Y:S01]  /*8d10*/  LEA.HI.X.SX32 R141, R231, R25, 0x1, P3 ;  /* 0x00000019e78d7211 */ /* 0x000fe200018f0eff */
[----:B------:R-:W4:Y:S01]  /*8d20*/  LDL.LU R199, [R1+0x54] ;  /* 0x0000540001c77983 */ /* 0x000f220000300800 */
[----:B------:R-:W-:-:S02]  /*8d30*/  IADD3 R16, P3, R153, R250, RZ ;  /* 0x000000fa99107210 */ /* 0x000fc40007f7e0ff */
[-C--:B------:R-:W-:Y:S01]  /*8d40*/  LEA.HI.X.SX32 R135, R237, R25.reuse, 0x1, P0 ;  /* 0x00000019ed877211 */ /* 0x080fe200000f0eff */
[----:B------:R-:W4:Y:S01]  /*8d50*/  LDL.LU R212, [R1+0x58] ;  /* 0x0000580001d47983 */ /* 0x000f220000300800 */
[-C--:B------:R-:W-:Y:S02]  /*8d60*/  LEA.HI.X.SX32 R18, R250, R25.reuse, 0x1, P3 ;  /* 0x00000019fa127211 */ /* 0x080fe400018f0eff */
[C---:B------:R-:W-:Y:S01]  /*8d70*/  IADD3 R196, P5, R153.reuse, R198, RZ ;  /* 0x000000c699c47210 */ /* 0x040fe20007fbe0ff */
[----:B------:R-:W4:Y:S01]  /*8d80*/  LDL.LU R195, [R1+0x5c] ;  /* 0x00005c0001c37983 */ /* 0x000f220000300800 */
[C---:B------:R-:W-:Y:S02]  /*8d90*/  IADD3 R200, P6, R153.reuse, R202, RZ ;  /* 0x000000ca99c87210 */ /* 0x040fe40007fde0ff */
[----:B------:R-:W-:Y:S01]  /*8da0*/  IADD3 R178, P4, R153, R180, RZ ;  /* 0x000000b499b27210 */ /* 0x000fe20007f9e0ff */
[----:B------:R-:W4:Y:S01]  /*8db0*/  LDL.LU R208, [R1+0x60] ;  /* 0x0000600001d07983 */ /* 0x000f220000300800 */
[----:B------:R-:W-:-:S02]  /*8dc0*/  LEA.HI.X.SX32 R198, R198, R25, 0x1, P5 ;  /* 0x00000019c6c67211 */ /* 0x000fc400028f0eff */
[C---:B------:R-:W-:Y:S02]  /*8dd0*/  IADD3 R164, P5, R153.reuse, R168, RZ ;  /* 0x000000a899a47210 */ /* 0x040fe40007fbe0ff */
[-C--:B------:R-:W-:Y:S02]  /*8de0*/  LEA.HI.X.SX32 R202, R202, R25.reuse, 0x1, P6 ;  /* 0x00000019caca7211 */ /* 0x080fe400030f0eff */
[C---:B------:R-:W-:Y:S02]  /*8df0*/  IADD3 R172, P6, R153.reuse, R176, RZ ;  /* 0x000000b099ac7210 */ /* 0x040fe40007fde0ff */
[-C--:B------:R-:W-:Y:S02]  /*8e00*/  LEA.HI.X.SX32 R180, R180, R25.reuse, 0x1, P4 ;  /* 0x00000019b4b47211 */ /* 0x080fe400020f0eff */
[----:B------:R-:W-:Y:S02]  /*8e10*/  IADD3 R146, P4, R153, R224, RZ ;  /* 0x000000e099927210 */ /* 0x000fe40007f9e0ff */
[----:B------:R-:W-:-:S02]  /*8e20*/  LEA.HI.X.SX32 R168, R168, R25, 0x1, P5 ;  /* 0x00000019a8a87211 */ /* 0x000fc400028f0eff */
[C---:B------:R-:W-:Y:S02]  /*8e30*/  IADD3 R142, P5, R153.reuse, R229, RZ ;  /* 0x000000e5998e7210 */ /* 0x040fe40007fbe0ff */
[----:B------:R-:W-:Y:S02]  /*8e40*/  LEA.HI.X.SX32 R176, R176, R25, 0x1, P6 ;  /* 0x00000019b0b07211 */ /* 0x000fe400030f0eff */
[C---:B------:R-:W-:Y:S02]  /*8e50*/  IADD3 R144, P6, R153.reuse, R227, RZ ;  /* 0x000000e399907210 */ /* 0x040fe40007fde0ff */
[----:B------:R-:W-:Y:S02]  /*8e60*/  LEA.HI.X.SX32 R147, R224, R25, 0x1, P4 ;  /* 0x00000019e0937211 */ /* 0x000fe400020f0eff */
[----:B------:R-:W-:Y:S02]  /*8e70*/  IADD3 R132, P4, R153, R239, RZ ;  /* 0x000000ef99847210 */ /* 0x000fe40007f9e0ff */
[----:B------:R-:W-:-:S02]  /*8e80*/  LEA.HI.X.SX32 R143, R229, R25, 0x1, P5 ;  /* 0x00000019e58f7211 */ /* 0x000fc400028f0eff */
[----:B------:R-:W-:Y:S02]  /*8e90*/  IADD3 R20, P5, R153, R243, RZ ;  /* 0x000000f399147210 */ /* 0x000fe40007fbe0ff */
[----:B------:R-:W-:Y:S02]  /*8ea0*/  LEA.HI.X.SX32 R145, R227, R25, 0x1, P6 ;  /* 0x00000019e3917211 */ /* 0x000fe400030f0eff */
[----:B------:R-:W-:Y:S02]  /*8eb0*/  IADD3 R130, P6, R153, R241, RZ ;  /* 0x000000f199827210 */ /* 0x000fe40007fde0ff */
[-C--:B------:R-:W-:Y:S02]  /*8ec0*/  LEA.HI.X.SX32 R133, R239, R25.reuse, 0x1, P4 ;  /* 0x00000019ef857211 */ /* 0x080fe400020f0eff */
[-C--:B------:R-:W-:Y:S02]  /*8ed0*/  LEA.HI.X.SX32 R22, R243, R25.reuse, 0x1, P5 ;  /* 0x00000019f3167211 */ /* 0x080fe400028f0eff */
[----:B------:R-:W-:-:S02]  /*8ee0*/  LEA.HI.X.SX32 R131, R241, R25, 0x1, P6 ;  /* 0x00000019f1837211 */ /* 0x000fc400030f0eff */
[----:B--2---:R-:W-:-:S04]  /*8ef0*/  IADD3 R251, P1, R153, R189, RZ ;  /* 0x000000bd99fb7210 */ /* 0x004fc80007f3e0ff */
[----:B------:R-:W-:Y:S02]  /*8f00*/  LEA.HI.X.SX32 R252, R189, R25, 0x1, P1 ;  /* 0x00000019bdfc7211 */ /* 0x000fe400008f0eff */
[----:B------:R-:W2:Y:S01]  /*8f10*/  LDL.LU R189, [R1+0x64] ;  /* 0x0000640001bd7983 */ /* 0x000ea20000300800 */
[C---:B---3--:R-:W-:Y:S02]  /*8f20*/  IADD3 R249, P0, R153.reuse, R181, RZ ;  /* 0x000000b599f97210 */ /* 0x048fe40007f1e0ff */
[C---:B----4-:R-:W-:Y:S01]  /*8f30*/  IADD3 R247, P4, R153.reuse, R225, RZ ;  /* 0x000000e199f77210 */ /* 0x050fe20007f9e0ff */
[----:B------:R-:W3:Y:S01]  /*8f40*/  LDL.LU R204, [R1+0x68] ;  /* 0x0000680001cc7983 */ /* 0x000ee20000300800 */
[----:B------:R-:W-:-:S03]  /*8f50*/  IADD3 R245, P6, R153, R246, RZ ;  /* 0x000000f699f57210 */ /* 0x000fc60007fde0ff */
[----:B------:R-:W4:Y:S01]  /*8f60*/  LDL.LU R19, [R1+0x6c] ;  /* 0x00006c0001137983 */ /* 0x000f220000300800 */
[----:B------:R-:W-:-:S03]  /*8f70*/  IADD3 R243, P5, R153, R244, RZ ;  /* 0x000000f499f37210 */ /* 0x000fc60007fbe0ff */
[----:B------:R-:W3:Y:S01]  /*8f80*/  LDL.LU R15, [R1+0x70] ;  /* 0x00007000010f7983 */ /* 0x000ee20000300800 */
[----:B------:R-:W-:-:S03]  /*8f90*/  IADD3 R241, P3, R153, R242, RZ ;  /* 0x000000f299f17210 */ /* 0x000fc60007f7e0ff */
[----:B------:R-:W3:Y:S01]  /*8fa0*/  LDL.LU R17, [R1+0x74] ;  /* 0x0000740001117983 */ /* 0x000ee20000300800 */
[----:B------:R-:W-:-:S03]  /*8fb0*/  IADD3 R239, P2, R153, R240, RZ ;  /* 0x000000f099ef7210 */ /* 0x000fc60007f5e0ff */
[----:B------:R-:W3:Y:S01]  /*8fc0*/  LDL.LU R23, [R1+0x78] ;  /* 0x0000780001177983 */ /* 0x000ee20000300800 */
[----:B------:R-:W-:-:S03]  /*8fd0*/  LEA.HI.X.SX32 R250, R181, R25, 0x1, P0 ;  /* 0x00000019b5fa7211 */ /* 0x000fc600000f0eff */
[----:B------:R-:W3:Y:S04]  /*8fe0*/  LDL.LU R21, [R1+0x7c] ;  /* 0x00007c0001157983 */ /* 0x000ee80000300800 */
[----:B------:R-:W3:Y:S04]  /*8ff0*/  LDL.LU R181, [R1+0x80] ;  /* 0x0000800001b57983 */ /* 0x000ee80000300800 */
[----:B------:R-:W3:Y:S04]  /*9000*/  LDL.LU R3, [R1+0x84] ;  /* 0x0000840001037983 */ /* 0x000ee80000300800 */
[----:B------:R-:W3:Y:S04]  /*9010*/  LDL.LU R5, [R1+0x88] ;  /* 0x0000880001057983 */ /* 0x000ee80000300800 */
[----:B------:R-:W3:Y:S04]  /*9020*/  LDL.LU R157, [R1+0x8c] ;  /* 0x00008c00019d7983 */ /* 0x000ee80000300800 */
[----:B------:R-:W3:Y:S04]  /*9030*/  LDL.LU R161, [R1+0x90] ;  /* 0x0000900001a17983 */ /* 0x000ee80000300800 */
[----:B------:R-:W3:Y:S04]  /*9040*/  LDL.LU R165, [R1+0x94] ;  /* 0x0000940001a57983 */ /* 0x000ee80000300800 */
[----:B------:R-:W3:Y:S04]  /*9050*/  LDL.LU R179, [R1+0x98] ;  /* 0x0000980001b37983 */ /* 0x000ee80000300800 */
[----:B------:R-:W3:Y:S01]  /*9060*/  LDL.LU R183, [R1+0x9c] ;  /* 0x00009c0001b77983 */ /* 0x000ee20000300800 */
[----:B------:R-:W-:-:S02]  /*9070*/  IADD3 R237, P1, R153, R238, RZ ;  /* 0x000000ee99ed7210 */ /* 0x000fc40007f3e0ff */
[----:B------:R-:W-:Y:S01]  /*9080*/  IADD3 R235, P0, R153, R236, RZ ;  /* 0x000000ec99eb7210 */ /* 0x000fe20007f1e0ff */
[----:B------:R-:W3:Y:S01]  /*9090*/  LDL.LU R187, [R1+0xa0] ;  /* 0x0000a00001bb7983 */ /* 0x000ee20000300800 */
[-C--:B------:R-:W-:Y:S02]  /*90a0*/  LEA.HI.X.SX32 R238, R238, R25.reuse, 0x1, P1 ;  /* 0x00000019eeee7211 */ /* 0x080fe400008f0eff */
[-C--:B------:R-:W-:Y:S02]  /*90b0*/  LEA.HI.X.SX32 R248, R225, R25.reuse, 0x1, P4 ;  /* 0x00000019e1f87211 */ /* 0x080fe400020f0eff */
[C---:B------:R-:W-:Y:S02]  /*90c0*/  IADD3 R223, P1, R153.reuse, R210, RZ ;  /* 0x000000d299df7210 */ /* 0x040fe40007f3e0ff */
[----:B------:R-:W-:Y:S02]  /*90d0*/  IADD3 R233, P4, R153, R234, RZ ;  /* 0x000000ea99e97210 */ /* 0x000fe40007f9e0ff */
[----:B------:R-:W-:-:S02]  /*90e0*/  LEA.HI.X.SX32 R244, R244, R25, 0x1, P5 ;  /* 0x00000019f4f47211 */ /* 0x000fc400028f0eff */
[-C--:B------:R-:W-:Y:S02]  /*90f0*/  LEA.HI.X.SX32 R236, R236, R25.reuse, 0x1, P0 ;  /* 0x00000019ecec7211 */ /* 0x080fe400000f0eff */
[C---:B------:R-:W-:Y:S02]  /*9100*/  IADD3 R229, P5, R153.reuse, R230, RZ ;  /* 0x000000e699e57210 */ /* 0x040fe40007fbe0ff */
[C---:B------:R-:W-:Y:S02]  /*9110*/  IADD3 R221, P0, R153.reuse, R222, RZ ;  /* 0x000000de99dd7210 */ /* 0x040fe40007f1e0ff */
[-C--:B------:R-:W-:Y:S02]  /*9120*/  LEA.HI.X.SX32 R242, R242, R25.reuse, 0x1, P3 ;  /* 0x00000019f2f27211 */ /* 0x080fe400018f0eff */
[----:B------:R-:W-:Y:S02]  /*9130*/  IADD3 R227, P3, R153, R228, RZ ;  /* 0x000000e499e37210 */ /* 0x000fe40007f7e0ff */
[----:B------:R-:W-:-:S02]  /*9140*/  LEA.HI.X.SX32 R224, R210, R25, 0x1, P1 ;  /* 0x00000019d2e07211 */ /* 0x000fc400008f0eff */
[-C--:B------:R-:W-:Y:S02]  /*9150*/  LEA.HI.X.SX32 R234, R234, R25.reuse, 0x1, P4 ;  /* 0x00000019eaea7211 */ /* 0x080fe400020f0eff */
[C---:B------:R-:W-:Y:S02]  /*9160*/  IADD3 R219, P4, R153.reuse, R220, RZ ;  /* 0x000000dc99db7210 */ /* 0x040fe40007f9e0ff */
[-C--:B------:R-:W-:Y:S02]  /*9170*/  LEA.HI.X.SX32 R230, R230, R25.reuse, 0x1, P5 ;  /* 0x00000019e6e67211 */ /* 0x080fe400028f0eff */
[----:B------:R-:W-:Y:S02]  /*9180*/  LEA.HI.X.SX32 R222, R222, R25, 0x1, P0 ;  /* 0x00000019dede7211 */ /* 0x000fe400000f0eff */
[----:B------:R-:W-:Y:S02]  /*9190*/  IADD3 R209, P1, R153, R195, RZ ;  /* 0x000000c399d17210 */ /* 0x000fe40007f3e0ff */
[----:B------:R-:W-:-:S02]  /*91a0*/  LEA.HI.X.SX32 R240, R240, R25, 0x1, P2 ;  /* 0x00000019f0f07211 */ /* 0x000fc400010f0eff */
[C---:B------:R-:W-:Y:S02]  /*91b0*/  IADD3 R215, P5, R153.reuse, R214, RZ ;  /* 0x000000d699d77210 */ /* 0x040fe40007fbe0ff */
[C---:B------:R-:W-:Y:S02]  /*91c0*/  IADD3 R207, P0, R153.reuse, R208, RZ ;  /* 0x000000d099cf7210 */ /* 0x040fe40007f1e0ff */
[C---:B------:R-:W-:Y:S02]  /*91d0*/  IADD3 R225, P2, R153.reuse, R226, RZ ;  /* 0x000000e299e17210 */ /* 0x040fe40007f5e0ff */
[----:B------:R-:W-:Y:S02]  /*91e0*/  LEA.HI.X.SX32 R228, R228, R25, 0x1, P3 ;  /* 0x00000019e4e47211 */ /* 0x000fe400018f0eff */
[----:B------:R-:W-:Y:S02]  /*91f0*/  IADD3 R213, P3, R153, R199, RZ ;  /* 0x000000c799d57210 */ /* 0x000fe40007f7e0ff */
[----:B------:R-:W-:-:S02]  /*9200*/  LEA.HI.X.SX32 R210, R195, R25, 0x1, P1 ;  /* 0x00000019c3d27211 */ /* 0x000fc400008f0eff */
[-C--:B------:R-:W-:Y:S02]  /*9210*/  LEA.HI.X.SX32 R220, R220, R25.reuse, 0x1, P4 ;  /* 0x00000019dcdc7211 */ /* 0x080fe400020f0eff */
[-C--:B------:R-:W-:Y:S02]  /*9220*/  LEA.HI.X.SX32 R246, R246, R25.reuse, 0x1, P6 ;  /* 0x00000019f6f67211 */ /* 0x080fe400030f0eff */
[-C--:B------:R-:W-:Y:S02]  /*9230*/  LEA.HI.X.SX32 R216, R214, R25.reuse, 0x1, P5 ;  /* 0x00000019d6d87211 */ /* 0x080fe400028f0eff */
[-C--:B------:R-:W-:Y:S02]  /*9240*/  LEA.HI.X.SX32 R208, R208, R25.reuse, 0x1, P0 ;  /* 0x00000019d0d07211 */ /* 0x080fe400000f0eff */
[----:B------:R-:W-:Y:S02]  /*9250*/  IADD3 R231, P6, R153, R232, RZ ;  /* 0x000000e899e77210 */ /* 0x000fe40007fde0ff */
[----:B------:R-:W-:-:S02]  /*9260*/  LEA.HI.X.SX32 R226, R226, R25, 0x1, P2 ;  /* 0x00000019e2e27211 */ /* 0x000fc400010f0eff */
[----:B------:R-:W-:Y:S02]  /*9270*/  IADD3 R211, P2, R153, R212, RZ ;  /* 0x000000d499d37210 */ /* 0x000fe40007f5e0ff */
[-C--:B------:R-:W-:Y:S02]  /*9280*/  LEA.HI.X.SX32 R214, R199, R25.reuse, 0x1, P3 ;  /* 0x00000019c7d67211 */ /* 0x080fe400018f0eff */
[----:B------:R-:W-:Y:S02]  /*9290*/  LEA.HI.X.SX32 R232, R232, R25, 0x1, P6 ;  /* 0x00000019e8e87211 */ /* 0x000fe400030f0eff */
[----:B------:R-:W-:Y:S02]  /*92a0*/  IADD3 R217, P6, R153, R203, RZ ;  /* 0x000000cb99d97210 */ /* 0x000fe40007fde0ff */
[-C--:B------:R-:W-:Y:S02]  /*92b0*/  LEA.HI.X.SX32 R212, R212, R25.reuse, 0x1, P2 ;  /* 0x00000019d4d47211 */ /* 0x080fe400010f0eff */
[----:B------:R-:W-:-:S02]  /*92c0*/  LEA.HI.X.SX32 R218, R203, R25, 0x1, P6 ;  /* 0x00000019cbda7211 */ /* 0x000fc400030f0eff */
[----:B--2---:R-:W-:-:S04]  /*92d0*/  IADD3 R205, P4, R153, R189, RZ ;  /* 0x000000bd99cd7210 */ /* 0x004fc80007f9e0ff */
[----:B------:R-:W-:Y:S02]  /*92e0*/  LEA.HI.X.SX32 R206, R189, R25, 0x1, P4 ;  /* 0x00000019bdce7211 */ /* 0x000fe400020f0eff */
[C---:B----4-:R-:W-:Y:S02]  /*92f0*/  IADD3 R201, P5, R153.reuse, R19, RZ ;  /* 0x0000001399c97210 */ /* 0x050fe40007fbe0ff */
[C---:B---3--:R-:W-:Y:S02]  /*9300*/  IADD3 R199, P3, R153.reuse, R15, RZ ;  /* 0x0000000f99c77210 */ /* 0x048fe40007f7e0ff */
[C---:B------:R-:W-:Y:S02]  /*9310*/  IADD3 R195, P1, R153.reuse, R23, RZ ;  /* 0x0000001799c37210 */ /* 0x040fe40007f3e0ff */
[----:B------:R-:W-:-:S03]  /*9320*/  IADD3 R193, P0, R153, R21, RZ ;  /* 0x0000001599c17210 */ /* 0x000fc60007f1e0ff */
[----:B------:R1:W-:Y:S01]  /*9330*/  STL [R1+0x140], R195 ;  /* 0x000140c301007387 */ /* 0x0003e20000100800 */
[C---:B------:R-:W-:Y:S02]  /*9340*/  IADD3 R197, P2, R153.reuse, R17, RZ ;  /* 0x0000001199c57210 */ /* 0x040fe40007f5e0ff */
[----:B------:R-:W-:Y:S01]  /*9350*/  IADD3 R189, P4, R153, R181, RZ ;  /* 0x000000b599bd7210 */ /* 0x000fe20007f9e0ff */
[----:B------:R2:W-:Y:S01]  /*9360*/  STL [R1+0x13c], R193 ;  /* 0x00013cc101007387 */ /* 0x0005e20000100800 */
[----:B-1----:R-:W-:Y:S02]  /*9370*/  LEA.HI.X.SX32 R195, R19, R25, 0x1, P5 ;  /* 0x0000001913c37211 */ /* 0x002fe400028f0eff */
[----:B------:R-:W-:Y:S02]  /*9380*/  IADD3 R13, P5, R153, R5, RZ ;  /* 0x00000005990d7210 */ /* 0x000fe40007fbe0ff */
[----:B--2---:R-:W-:Y:S02]  /*9390*/  LEA.HI.X.SX32 R193, R15, R25, 0x1, P3 ;  /* 0x000000190fc17211 */ /* 0x004fe400018f0eff */
[C---:B------:R-:W-:Y:S01]  /*93a0*/  IADD3 R15, P3, R153.reuse, R157, RZ ;  /* 0x0000009d990f7210 */ /* 0x040fe20007f7e0ff */
[----:B------:R1:W-:Y:S01]  /*93b0*/  STL [R1+0x138], R189 ;  /* 0x000138bd01007387 */ /* 0x0003e20000100800 */
[----:B------:R-:W-:-:S03]  /*93c0*/  IADD3 R203, P6, R153, R204, RZ ;  /* 0x000000cc99cb7210 */ /* 0x000fc60007fde0ff */
[----:B------:R2:W-:Y:S01]  /*93d0*/  STL [R1+0x134], R13 ;  /* 0x0001340d01007387 */ /* 0x0005e20000100800 */
[----:B------:R-:W-:-:S03]  /*93e0*/  LEA.HI.X.SX32 R204, R204, R25, 0x1, P6 ;  /* 0x00000019cccc7211 */ /* 0x000fc600030f0eff */
[----:B------:R3:W-:Y:S01]  /*93f0*/  STL [R1+0x12c], R15 ;  /* 0x00012c0f01007387 */ /* 0x0007e20000100800 */
[----:B-1----:R-:W-:Y:S02]  /*9400*/  LEA.HI.X.SX32 R189, R17, R25, 0x1, P2 ;  /* 0x0000001911bd7211 */ /* 0x002fe400010f0eff */
[----:B------:R-:W-:Y:S02]  /*9410*/  IADD3 R17, P2, R153, R161, RZ ;  /* 0x000000a199117210 */ /* 0x000fe40007f5e0ff */
[----:B--2---:R-:W-:Y:S02]  /*9420*/  LEA.HI.X.SX32 R13, R23, R25, 0x1, P1 ;  /* 0x00000019170d7211 */ /* 0x004fe400008f0eff */
[----:B------:R-:W-:Y:S02]  /*9430*/  IADD3 R19, P1, R153, R165, RZ ;  /* 0x000000a599137210 */ /* 0x000fe40007f3e0ff */
[----:B---3--:R-:W-:Y:S02]  /*9440*/  LEA.HI.X.SX32 R15, R181, R25, 0x1, P4 ;  /* 0x00000019b50f7211 */ /* 0x008fe400020f0eff */
[C---:B------:R-:W-:Y:S01]  /*9450*/  IADD3 R23, P4, R153.reuse, R183, RZ ;  /* 0x000000b799177210 */ /* 0x040fe20007f9e0ff */
[----:B------:R-:W-:Y:S01]  /*9460*/  STL [R1+0x130], R17 ;  /* 0x0001301101007387 */ /* 0x000fe20000100800 */
[----:B------:R-:W-:-:S03]  /*9470*/  IADD3 R11, P6, R153, R3, RZ ;  /* 0x00000003990b7210 */ /* 0x000fc60007fde0ff */
[----:B------:R1:W-:Y:S04]  /*9480*/  STL [R1+0x128], R19 ;  /* 0x0001281301007387 */ /* 0x0003e80000100800 */
[----:B------:R-:W2:Y:S04]  /*9490*/  LDL.LU R181, [R1+0x30] ;  /* 0x0000300001b57983 */ /* 0x000ea80000300800 */
[----:B------:R3:W-:Y:S01]  /*94a0*/  STL [R1+0x124], R23 ;  /* 0x0001241701007387 */ /* 0x0007e20000100800 */
[----:B-1----:R-:W-:-:S03]  /*94b0*/  LEA.HI.X.SX32 R19, R3, R25, 0x1, P6 ;  /* 0x0000001903137211 */ /* 0x002fc600030f0eff */
[----:B------:R-:W4:Y:S01]  /*94c0*/  LDL.LU R3, [R1+0xa4] ;  /* 0x0000a40001037983 */ /* 0x000f220000300800 */
[-C--:B------:R-:W-:Y:S02]  /*94d0*/  LEA.HI.X.SX32 R0, R161, R25.reuse, 0x1, P2 ;  /* 0x00000019a1007211 */ /* 0x080fe400010f0eff */
[----:B------:R-:W1:Y:S01]  /*94e0*/  S2R R161, SR_TID.X ;  /* 0x0000000000a17919 */ /* 0x000e620000002100 */
[-C--:B------:R-:W-:Y:S02]  /*94f0*/  LEA.HI.X.SX32 R2, R157, R25.reuse, 0x1, P3 ;  /* 0x000000199d027211 */ /* 0x080fe400018f0eff */
[----:B------:R-:W-:Y:S02]  /*9500*/  LEA.HI.X.SX32 R17, R21, R25, 0x1, P0 ;  /* 0x0000001915117211 */ /* 0x000fe400000f0eff */
[----:B------:R-:W-:Y:S01]  /*9510*/  IADD3 R21, P0, R153, R179, RZ ;  /* 0x000000b399157210 */ /* 0x000fe20007f1e0ff */
[----:B------:R3:W-:Y:S02]  /*9520*/  STL [R1+0xe0], R2 ;  /* 0x0000e00201007387 */ /* 0x0007e40000100800 */
[----:B---3--:R-:W-:-:S02]  /*9530*/  LEA.HI.X.SX32 R23, R5, R25, 0x1, P5 ;  /* 0x0000001905177211 */ /* 0x008fc400028f0eff */
[----:B------:R-:W-:Y:S01]  /*9540*/  LEA.HI.X.SX32 R5, R165, R25, 0x1, P1 ;  /* 0x00000019a5057211 */ /* 0x000fe200008f0eff */
[----:B------:R3:W-:Y:S01]  /*9550*/  STL [R1+0xe8], R0 ;  /* 0x0000e80001007387 */ /* 0x0007e20000100800 */
[----:B------:R-:W-:Y:S02]  /*9560*/  SHF.R.S32.HI R24, RZ, 0x1f, R155 ;  /* 0x0000001fff187819 */ /* 0x000fe4000001149b */
[----:B------:R-:W-:Y:S02]  /*9570*/  IADD3 R153, P6, R153, R187, RZ ;  /* 0x000000bb99997210 */ /* 0x000fe40007fde0ff */
[-C--:B------:R-:W-:Y:S01]  /*9580*/  LEA.HI.X.SX32 R2, R179, R25.reuse, 0x1, P0 ;  /* 0x00000019b3027211 */ /* 0x080fe200000f0eff */
[----:B------:R1:W-:Y:S01]  /*9590*/  STL [R1+0xf0], R5 ;  /* 0x0000f00501007387 */ /* 0x0003e20000100800 */
[----:B---3--:R-:W-:-:S03]  /*95a0*/  LEA.HI.X.SX32 R0, R183, R25, 0x1, P4 ;  /* 0x00000019b7007211 */ /* 0x008fc600020f0eff */
[----:B------:R-:W-:Y:S01]  /*95b0*/  STL [R1+0xf8], R2 ;  /* 0x0000f80201007387 */ /* 0x000fe20000100800 */
[----:B------:R-:W-:-:S03]  /*95c0*/  IADD3 R157, P0, R185, R169, RZ ;  /* 0x000000a9b99d7210 */ /* 0x000fc60007f1e0ff */
[----:B------:R3:W-:Y:S01]  /*95d0*/  STL [R1+0xfc], R0 ;  /* 0x0000fc0001007387 */ /* 0x0007e20000100800 */
[----:B-1----:R-:W-:Y:S02]  /*95e0*/  LEA.HI R5, R24, R155, RZ, 0x5 ;  /* 0x0000009b18057211 */ /* 0x002fe400078f28ff */
[----:B------:R-:W-:-:S04]  /*95f0*/  SHF.R.U32.HI R161, RZ, 0x6, R161 ;  /* 0x00000006ffa17819 */ /* 0x000fc800000116a1 */
[----:B------:R-:W-:Y:S02]  /*9600*/  SGXT.U32 R161, R161, 0x1 ;  /* 0x00000001a1a1781a */ /* 0x000fe40000000000 */
[----:B---3--:R-:W-:Y:S02]  /*9610*/  LEA.HI.X.SX32 R0, R187, R25, 0x1, P6 ;  /* 0x00000019bb007211 */ /* 0x008fe400030f0eff */
[----:B------:R-:W-:Y:S02]  /*9620*/  SHF.R.S32.HI R25, RZ, 0x1f, R185 ;  /* 0x0000001fff197819 */ /* 0x000fe400000114b9 */
[----:B------:R-:W-:Y:S02]  /*9630*/  IADD3 R155, P2, R185, R167, RZ ;  /* 0x000000a7b99b7210 */ /* 0x000fe40007f5e0ff */
[----:B------:R-:W-:Y:S01]  /*9640*/  LOP3.LUT R161, R161, 0x1e, RZ, 0xfc, !PT ;  /* 0x0000001ea1a17812 */ /* 0x000fe200078efcff */
[----:B------:R-:W-:Y:S01]  /*9650*/  STL [R1+0x114], R5 ;  /* 0x0001140501007387 */ /* 0x000fe20000100800 */
[----:B------:R-:W-:-:S02]  /*9660*/  LEA R187, P1, R6, R8, 0x4 ;  /* 0x0000000806bb7211 */ /* 0x000fc400078220ff */
[----:B------:R-:W-:Y:S01]  /*9670*/  LEA.HI.X.SX32 R2, R167, R25, 0x1, P2 ;  /* 0x00000019a7027211 */ /* 0x000fe200010f0eff */
[----:B------:R1:W-:Y:S01]  /*9680*/  STL [R1+0x100], R0 ;  /* 0x0001000001007387 */ /* 0x0003e20000100800 */
[----:B------:R-:W-:Y:S01]  /*9690*/  IMAD R24, R161, R10, RZ ;  /* 0x0000000aa1187224 */ /* 0x000fe200078e02ff */
[C---:B------:R-:W-:Y:S02]  /*96a0*/  IADD3 R159, P4, R185.reuse, R171, RZ ;  /* 0x000000abb99f7210 */ /* 0x040fe40007f9e0ff */
[----:B------:R-:W-:Y:S01]  /*96b0*/  IADD3 R161, P3, R185, R173, RZ ;  /* 0x000000adb9a17210 */ /* 0x000fe20007f7e0ff */
[----:B------:R-:W-:Y:S01]  /*96c0*/  STL [R1+0x118], R187 ;  /* 0x000118bb01007387 */ /* 0x000fe20000100800 */
[----:B-1----:R-:W-:-:S03]  /*96d0*/  LEA.HI.X.SX32 R0, R169, R25, 0x1, P0 ;  /* 0x00000019a9007211 */ /* 0x002fc600000f0eff */
[----:B------:R1:W-:Y:S01]  /*96e0*/  STL [R1+0xd0], R2 ;  /* 0x0000d00201007387 */ /* 0x0003e20000100800 */
[----:B------:R-:W-:-:S03]  /*96f0*/  IADD3 R165, P5, R185, R170, RZ ;  /* 0x000000aab9a57210 */ /* 0x000fc60007fbe0ff */
[----:B------:R3:W-:Y:S01]  /*9700*/  STL [R1+0xd4], R0 ;  /* 0x0000d40001007387 */ /* 0x0007e20000100800 */
[----:B------:R-:W-:Y:S02]  /*9710*/  IADD3 R167, P2, R185, R7, RZ ;  /* 0x00000007b9a77210 */ /* 0x000fe40007f5e0ff */
[-C--:B-1----:R-:W-:Y:S02]  /*9720*/  LEA.HI.X.SX32 R2, R171, R25.reuse, 0x1, P4 ;  /* 0x00000019ab027211 */ /* 0x082fe400020f0eff */
[-C--:B---3--:R-:W-:Y:S01]  /*9730*/  LEA.HI.X.SX32 R0, R173, R25.reuse, 0x1, P3 ;  /* 0x00000019ad007211 */ /* 0x088fe200018f0eff */
[-C--:B------:R-:W-:Y:S02]  /*9740*/  IMAD R26, R177, R10.reuse, RZ ;  /* 0x0000000ab11a7224 */ /* 0x080fe400078e02ff */
[----:B------:R-:W-:Y:S01]  /*9750*/  STL [R1+0xd8], R2 ;  /* 0x0000d80201007387 */ /* 0x000fe20000100800 */
[-C--:B------:R-:W-:Y:S01]  /*9760*/  IMAD R28, R175, R10.reuse, RZ ;  /* 0x0000000aaf1c7224 */ /* 0x080fe200078e02ff */
[----:B------:R-:W-:Y:S01]  /*9770*/  LEA.HI.X.SX32 R170, R170, R25, 0x1, P5 ;  /* 0x00000019aaaa7211 */ /* 0x000fe200028f0eff */
[----:B------:R-:W-:Y:S01]  /*9780*/  IMAD R10, R163, R10, RZ ;  /* 0x0000000aa30a7224 */ /* 0x000fe200078e02ff */
[----:B------:R1:W-:Y:S01]  /*9790*/  STL [R1+0xdc], R0 ;  /* 0x0000dc0001007387 */ /* 0x0003e20000100800 */
[----:B------:R-:W-:-:S02]  /*97a0*/  IADD3 R163, P6, R185, R174, RZ ;  /* 0x000000aeb9a37210 */ /* 0x000fc40007fde0ff */
[C---:B------:R-:W-:Y:S02]  /*97b0*/  IADD3 R171, P4, R185.reuse, R166, RZ ;  /* 0x000000a6b9ab7210 */ /* 0x040fe40007f9e0ff */
[----:B------:R-:W-:Y:S02]  /*97c0*/  IADD3 R173, P3, R185, R160, RZ ;  /* 0x000000a0b9ad7210 */ /* 0x000fe40007f7e0ff */
[-C--:B-1----:R-:W-:Y:S02]  /*97d0*/  LEA.HI.X.SX32 R0, R7, R25.reuse, 0x1, P2 ;  /* 0x0000001907007211 */ /* 0x082fe400010f0eff */
[----:B------:R-:W-:Y:S02]  /*97e0*/  LEA R7, P2, R4, UR8, 0x4 ;  /* 0x0000000804077c11 */ /* 0x000fe4000f8420ff */
[----:B------:R-:W-:Y:S02]  /*97f0*/  LEA.HI.X.SX32 R174, R174, R25, 0x1, P6 ;  /* 0x00000019aeae7211 */ /* 0x000fe400030f0eff */
[----:B------:R-:W-:-:S02]  /*9800*/  IADD3 R175, P6, R185, R162, RZ ;  /* 0x000000a2b9af7210 */ /* 0x000fc40007fde0ff */
[----:B------:R-:W-:Y:S02]  /*9810*/  LEA.HI.X.SX32 R2, R166, R25, 0x1, P4 ;  /* 0x00000019a6027211 */ /* 0x000fe400020f0eff */
[----:B------:R-:W-:Y:S02]  /*9820*/  IADD3 R183, P4, R185, R28, RZ ;  /* 0x0000001cb9b77210 */ /* 0x000fe40007f9e0ff */
[----:B------:R-:W-:Y:S02]  /*9830*/  SHF.L.U64.HI R158, R156, 0x2, R158 ;  /* 0x000000029c9e7819 */ /* 0x000fe4000001029e */
[C---:B------:R-:W-:Y:S01]  /*9840*/  SHF.L.U64.HI R154, R152.reuse, 0x2, R154 ;  /* 0x00000002989a7819 */ /* 0x040fe2000001029a */
[----:B------:R-:W-:Y:S01]  /*9850*/  IMAD.SHL.U32 R152, R152, 0x4, RZ ;  /* 0x0000000498987824 */ /* 0x000fe200078e00ff */
[C---:B------:R-:W-:Y:S01]  /*9860*/  SHF.L.U64.HI R22, R20.reuse, 0x2, R22 ;  /* 0x0000000214167819 */ /* 0x040fe20000010216 */
[----:B------:R-:W-:Y:S01]  /*9870*/  IMAD.SHL.U32 R20, R20, 0x4, RZ ;  /* 0x0000000414147824 */ /* 0x000fe200078e00ff */
[----:B------:R-:W-:-:S02]  /*9880*/  SHF.L.U64.HI R14, R12, 0x2, R14 ;  /* 0x000000020c0e7819 */ /* 0x000fc4000001020e */
[C---:B--2---:R-:W-:Y:S02]  /*9890*/  IADD3 R169, P0, R185.reuse, R181, RZ ;  /* 0x000000b5b9a97210 */ /* 0x044fe40007f1e0ff */
[----:B----4-:R-:W-:-:S05]  /*98a0*/  IADD3 R177, P5, R185, R3, RZ ;  /* 0x00000003b9b17210 */ /* 0x010fca0007fbe0ff */
[----:B------:R1:W-:Y:S04]  /*98b0*/  STL [R1+0x120], R177 ;  /* 0x000120b101007387 */ /* 0x0003e80000100800 */
[----:B------:R2:W-:Y:S04]  /*98c0*/  STL [R1+0x11c], R7 ;  /* 0x00011c0701007387 */ /* 0x0005e80000100800 */
[----:B------:R3:W-:Y:S01]  /*98d0*/  STL [R1+0xe4], R0 ;  /* 0x0000e40001007387 */ /* 0x0007e20000100800 */
[----:B-1----:R-:W-:Y:S02]  /*98e0*/  LEA.HI.X.SX32 R177, R181, R25, 0x1, P0 ;  /* 0x00000019b5b17211 */ /* 0x002fe400000f0eff */
[----:B------:R-:W-:-:S02]  /*98f0*/  IADD3 R179, P0, R185, R24, RZ ;  /* 0x00000018b9b37210 */ /* 0x000fc40007f1e0ff */
[-C--:B--2---:R-:W-:Y:S02]  /*9900*/  LEA.HI.X.SX32 R7, R162, R25.reuse, 0x1, P6 ;  /* 0x00000019a2077211 */ /* 0x084fe400030f0eff */
[----:B---3--:R-:W-:Y:S02]  /*9910*/  LEA.HI.X.SX32 R0, R160, R25, 0x1, P3 ;  /* 0x00000019a0007211 */ /* 0x008fe400018f0eff */
[C---:B------:R-:W-:Y:S02]  /*9920*/  IADD3 R181, P3, R185.reuse, R26, RZ ;  /* 0x0000001ab9b57210 */ /* 0x040fe40007f7e0ff */
[----:B------:R-:W-:Y:S01]  /*9930*/  IADD3 R185, P6, R185, R10, RZ ;  /* 0x0000000ab9b97210 */ /* 0x000fe20007fde0ff */
[----:B------:R-:W-:Y:S01]  /*9940*/  STL [R1+0xec], R2 ;  /* 0x0000ec0201007387 */ /* 0x000fe20000100800 */
[----:B------:R-:W-:-:S03]  /*9950*/  SHF.L.U64.HI R162, R200, 0x2, R202 ;  /* 0x00000002c8a27819 */ /* 0x000fc600000102ca */
[----:B------:R1:W-:Y:S01]  /*9960*/  STL [R1+0xf4], R0 ;  /* 0x0000f40001007387 */ /* 0x0003e20000100800 */
[----:B------:R-:W-:-:S03]  /*9970*/  SHF.L.U64.HI R160, R196, 0x2, R198 ;  /* 0x00000002c4a07819 */ /* 0x000fc600000102c6 */
[----:B------:R2:W-:Y:S01]  /*9980*/  STL [R1+0xc4], R162 ;  /* 0x0000c4a201007387 */ /* 0x0005e20000100800 */
[----:B-1----:R-:W-:Y:S01]  /*9990*/  LEA.HI.X.SX32 R0, R10, R25, 0x1, P6 ;  /* 0x000000190a007211 */ /* 0x002fe200030f0eff */
[----:B------:R-:W-:Y:S02]  /*99a0*/  IMAD.SHL.U32 R10, R200, 0x4, RZ ;  /* 0x00000004c80a7824 */ /* 0x000fe400078e00ff */
[----:B--2---:R-:W-:-:S03]  /*99b0*/  IMAD.SHL.U32 R162, R196, 0x4, RZ ;  /* 0x00000004c4a27824 */ /* 0x004fc600078e00ff */
[----:B------:R1:W-:Y:S04]  /*99c0*/  STL [R1+0xc0], R10 ;  /* 0x0000c00a01007387 */ /* 0x0003e80000100800 */
[----:B------:R2:W-:Y:S01]  /*99d0*/  STL [R1+0xbc], R160 ;  /* 0x0000bca001007387 */ /* 0x0005e20000100800 */
[----:B-1----:R-:W-:-:S03]  /*99e0*/  SHF.L.U64.HI R10, R192, 0x2, R194 ;  /* 0x00000002c00a7819 */ /* 0x002fc600000102c2 */
[----:B------:R1:W-:Y:S01]  /*99f0*/  STL [R1+0xb8], R162 ;  /* 0x0000b8a201007387 */ /* 0x0003e20000100800 */
[----:B--2---:R-:W-:-:S03]  /*9a00*/  IMAD.SHL.U32 R160, R192, 0x4, RZ ;  /* 0x00000004c0a07824 */ /* 0x004fc600078e00ff */
[----:B------:R2:W-:Y:S01]  /*9a10*/  STL [R1+0xb4], R10 ;  /* 0x0000b40a01007387 */ /* 0x0005e20000100800 */
[----:B-1----:R-:W-:-:S03]  /*9a20*/  SHF.L.U64.HI R162, R190, 0x2, R191 ;  /* 0x00000002bea27819 */ /* 0x002fc600000102bf */
[----:B------:R1:W-:Y:S01]  /*9a30*/  STL [R1+0xb0], R160 ;  /* 0x0000b0a001007387 */ /* 0x0003e20000100800 */
[----:B--2---:R-:W-:-:S03]  /*9a40*/  IMAD.SHL.U32 R10, R190, 0x4, RZ ;  /* 0x00000004be0a7824 */ /* 0x004fc600078e00ff */
[----:B------:R2:W-:Y:S04]  /*9a50*/  STL [R1+0xac], R162 ;  /* 0x0000aca201007387 */ /* 0x0005e80000100800 */
[----:B------:R3:W-:Y:S01]  /*9a60*/  STL [R1+0xa8], R10 ;  /* 0x0000a80a01007387 */ /* 0x0007e20000100800 */
[C---:B-1----:R-:W-:Y:S01]  /*9a70*/  SHF.L.U64.HI R160, R186.reuse, 0x2, R188 ;  /* 0x00000002baa07819 */ /* 0x042fe200000102bc */
[----:B--2---:R-:W-:-:S04]  /*9a80*/  IMAD.SHL.U32 R162, R186, 0x4, RZ ;  /* 0x00000004baa27824 */ /* 0x004fc800078e00ff */
[----:B------:R1:W-:Y:S01]  /*9a90*/  STL [R1+0xa4], R160 ;  /* 0x0000a4a001007387 */ /* 0x0003e20000100800 */
[----:B---3--:R-:W-:-:S03]  /*9aa0*/  SHF.L.U64.HI R10, R182, 0x2, R184 ;  /* 0x00000002b60a7819 */ /* 0x008fc600000102b8 */
[----:B------:R2:W-:Y:S04]  /*9ab0*/  STL [R1+0xa0], R162 ;  /* 0x0000a0a201007387 */ /* 0x0005e80000100800 */
[----:B------:R3:W-:Y:S01]  /*9ac0*/  STL [R1+0x9c], R10 ;  /* 0x00009c0a01007387 */ /* 0x0007e20000100800 */
[----:B-1----:R-:W-:Y:S01]  /*9ad0*/  IMAD.SHL.U32 R160, R182, 0x4, RZ ;  /* 0x00000004b6a07824 */ /* 0x002fe200078e00ff */
[----:B--2---:R-:W-:-:S04]  /*9ae0*/  SHF.L.U64.HI R162, R178, 0x2, R180 ;  /* 0x00000002b2a27819 */ /* 0x004fc800000102b4 */
[----:B------:R1:W-:Y:S01]  /*9af0*/  STL [R1+0x98], R160 ;  /* 0x000098a001007387 */ /* 0x0003e20000100800 */
[----:B---3--:R-:W-:-:S03]  /*9b00*/  IMAD.SHL.U32 R10, R178, 0x4, RZ ;  /* 0x00000004b20a7824 */ /* 0x008fc600078e00ff */
[----:B------:R2:W-:Y:S04]  /*9b10*/  STL [R1+0x94], R162 ;  /* 0x000094a201007387 */ /* 0x0005e80000100800 */
[----:B------:R3:W-:Y:S01]  /*9b20*/  STL [R1+0x90], R10 ;  /* 0x0000900a01007387 */ /* 0x0007e20000100800 */
[C---:B-1----:R-:W-:Y:S01]  /*9b30*/  SHF.L.U64.HI R160, R172.reuse, 0x2, R176 ;  /* 0x00000002aca07819 */ /* 0x042fe200000102b0 */
[----:B--2---:R-:W-:-:S04]  /*9b40*/  IMAD.SHL.U32 R162, R172, 0x4, RZ ;  /* 0x00000004aca27824 */ /* 0x004fc800078e00ff */
[----:B------:R1:W-:Y:S01]  /*9b50*/  STL [R1+0x8c], R160 ;  /* 0x00008ca001007387 */ /* 0x0003e20000100800 */
[----:B---3--:R-:W-:-:S03]  /*9b60*/  SHF.L.U64.HI R10, R164, 0x2, R168 ;  /* 0x00000002a40a7819 */ /* 0x008fc600000102a8 */
[----:B------:R-:W-:Y:S04]  /*9b70*/  STL [R1+0x88], R162 ;  /* 0x000088a201007387 */ /* 0x000fe80000100800 */
[----:B------:R2:W-:Y:S01]  /*9b80*/  STL [R1+0x84], R10 ;  /* 0x0000840a01007387 */ /* 0x0005e20000100800 */
[----:B-1----:R-:W-:-:S05]  /*9b90*/  IMAD.SHL.U32 R160, R164, 0x4, RZ ;  /* 0x00000004a4a07824 */ /* 0x002fca00078e00ff */
[----:B------:R-:W-:Y:S01]  /*9ba0*/  STL [R1+0x80], R160 ;  /* 0x000080a001007387 */ /* 0x000fe20000100800 */
[----:B--2---:R-:W-:-:S03]  /*9bb0*/  IMAD.SHL.U32 R10, R156, 0x4, RZ ;  /* 0x000000049c0a7824 */ /* 0x004fc600078e00ff */
[----:B------:R-:W-:Y:S04]  /*9bc0*/  STL [R1+0x7c], R158 ;  /* 0x00007c9e01007387 */ /* 0x000fe80000100800 */
        /* <DEDUP_REMOVED lines=43> */
[----:B------:R-:W-:Y:S01]  /*9e80*/  STL [R1+0x20], R154 ;  /* 0x0000209a01007387 */ /* 0x000fe20000100800 */
[----:B---3--:R-:W-:-:S03]  /*9e90*/  IMAD.SHL.U32 R10, R130, 0x4, RZ ;  /* 0x00000004820a7824 */ /* 0x008fc600078e00ff */
[----:B------:R-:W-:Y:S04]  /*9ea0*/  STL [R1+0x1c], R152 ;  /* 0x00001c9801007387 */ /* 0x000fe80000100800 */
[----:B------:R1:W-:Y:S04]  /*9eb0*/  STL [R1+0x18], R10 ;  /* 0x0000180a01007387 */ /* 0x0003e80000100800 */
[----:B------:R-:W-:Y:S01]  /*9ec0*/  STL [R1+0x14], R22 ;  /* 0x0000141601007387 */ /* 0x000fe20000100800 */
[C---:B-1----:R-:W-:Y:S01]  /*9ed0*/  SHF.L.U64.HI R10, R16.reuse, 0x2, R18 ;  /* 0x00000002100a7819 */ /* 0x042fe20000010212 */
[----:B------:R-:W-:-:S02]  /*9ee0*/  IMAD.SHL.U32 R16, R16, 0x4, RZ ;  /* 0x0000000410107824 */ /* 0x000fc400078e00ff */
[----:B------:R-:W-:Y:S04]  /*9ef0*/  STL [R1+0x10], R20 ;  /* 0x0000101401007387 */ /* 0x000fe80000100800 */
[----:B------:R1:W-:Y:S04]  /*9f00*/  STL [R1+0xc], R10 ;  /* 0x00000c0a01007387 */ /* 0x0003e80000100800 */
[----:B------:R-:W-:Y:S04]  /*9f10*/  STL [R1+0x8], R16 ;  /* 0x0000081001007387 */ /* 0x000fe80000100800 */
[----:B------:R-:W2:Y:S01]  /*9f20*/  LDL.LU R172, [R1+0xe0] ;  /* 0x0000e00001ac7983 */ /* 0x000ea20000300800 */
[----:B-1----:R-:W-:-:S03]  /*9f30*/  IMAD.SHL.U32 R10, R12, 0x4, RZ ;  /* 0x000000040c0a7824 */ /* 0x002fc600078e00ff */
[----:B------:R-:W-:Y:S01]  /*9f40*/  STL [R1+0x4], R14 ;  /* 0x0000040e01007387 */ /* 0x000fe20000100800 */
[----:B------:R-:W-:-:S03]  /*9f50*/  SHF.L.U64.HI R202, R201, 0x2, R195 ;  /* 0x00000002c9ca7819 */ /* 0x000fc600000102c3 */
[----:B------:R-:W3:Y:S04]  /*9f60*/  LDL.LU R176, [R1+0xe8] ;  /* 0x0000e80001b07983 */ /* 0x000ee80000300800 */
[----:B------:R1:W-:Y:S04]  /*9f70*/  STL [R1], R10 ;  /* 0x0000000a01007387 */ /* 0x0003e80000100800 */
[----:B------:R-:W4:Y:S04]  /*9f80*/  LDL.LU R178, [R1+0xf0] ;  /* 0x0000f00001b27983 */ /* 0x000f280000300800 */
[----:B------:R-:W2:Y:S01]  /*9f90*/  LDL.LU R195, [R1+0x140] ;  /* 0x0001400001c37983 */ /* 0x000ea20000300800 */
[----:B------:R-:W-:-:S03]  /*9fa0*/  SHF.L.U64.HI R200, R199, 0x2, R193 ;  /* 0x00000002c7c87819 */ /* 0x000fc600000102c1 */
[----:B------:R-:W4:Y:S01]  /*9fb0*/  LDL.LU R180, [R1+0xf8] ;  /* 0x0000f80001b47983 */ /* 0x000f220000300800 */
[----:B------:R-:W-:-:S03]  /*9fc0*/  SHF.L.U64.HI R198, R197, 0x2, R189 ;  /* 0x00000002c5c67819 */ /* 0x000fc600000102bd */
[----:B------:R-:W4:Y:S04]  /*9fd0*/  LDL.LU R182, [R1+0xfc] ;  /* 0x0000fc0001b67983 */ /* 0x000f280000300800 */
[----:B------:R-:W3:Y:S04]  /*9fe0*/  LDL.LU R193, [R1+0x13c] ;  /* 0x00013c0001c17983 */ /* 0x000ee80000300800 */
[----:B------:R-:W4:Y:S04]  /*9ff0*/  LDL.LU R184, [R1+0x100] ;  /* 0x0001000001b87983 */ /* 0x000f280000300800 */
[----:B------:R-:W4:Y:S04]  /*a000*/  LDL.LU R186, [R1+0xd0] ;  /* 0x0000d00001ba7983 */ /* 0x000f280000300800 */
[----:B------:R-:W4:Y:S04]  /*a010*/  LDL.LU R189, [R1+0x138] ;  /* 0x0001380001bd7983 */ /* 0x000f280000300800 */
[----:B------:R-:W4:Y:S04]  /*a020*/  LDL.LU R188, [R1+0xd4] ;  /* 0x0000d40001bc7983 */ /* 0x000f280000300800 */
[----:B------:R-:W4:Y:S01]  /*a030*/  LDL.LU R162, [R1+0xd8] ;  /* 0x0000d80001a27983 */ /* 0x000f220000300800 */
[----:B--2---:R-:W-:-:S03]  /*a040*/  SHF.L.U64.HI R196, R195, 0x2, R13 ;  /* 0x00000002c3c47819 */ /* 0x004fc6000001020d */
[----:B------:R-:W2:Y:S01]  /*a050*/  LDL.LU R13, [R1+0x134] ;  /* 0x00013400010d7983 */ /* 0x000ea20000300800 */
[----:B------:R-:W-:Y:S02]  /*a060*/  SHF.R.S32.HI R8, RZ, 0x1f, R6 ;  /* 0x0000001fff087819 */ /* 0x000fe40000011406 */
[----:B------:R-:W-:Y:S01]  /*a070*/  SHF.R.S32.HI R166, RZ, 0x1f, R4 ;  /* 0x0000001fffa67819 */ /* 0x000fe20000011404 */
[----:B------:R-:W2:Y:S01]  /*a080*/  LDL.LU R160, [R1+0xdc] ;  /* 0x0000dc0001a07983 */ /* 0x000ea20000300800 */
[----:B------:R-:W-:Y:S02]  /*a090*/  LEA.HI.X R8, R6, R9, R8, 0x4, P1 ;  /* 0x0000000906087211 */ /* 0x000fe400008f2408 */
[----:B------:R-:W-:Y:S02]  /*a0a0*/  LEA.HI.X R9, R4, UR9, R166, 0x4, P2 ;  /* 0x0000000904097c11 */ /* 0x000fe400090f24a6 */
[----:B---3--:R-:W-:Y:S02]  /*a0b0*/  SHF.L.U64.HI R194, R193, 0x2, R17 ;  /* 0x00000002c1c27819 */ /* 0x008fe40000010211 */
[----:B------:R-:W3:Y:S01]  /*a0c0*/  LDL.LU R17, [R1+0x130] ;  /* 0x0001300001117983 */ /* 0x000ee20000300800 */
[----:B-1----:R-:W-:-:S02]  /*a0d0*/  SHF.L.U64.HI R10, R11, 0x2, R19 ;  /* 0x000000020b0a7819 */ /* 0x002fc40000010213 */
[----:B------:R-:W-:Y:S02]  /*a0e0*/  SHF.L.U64.HI R168, R169, 0x2, R177 ;  /* 0x00000002a9a87819 */ /* 0x000fe400000102b1 */
[----:B----4-:R-:W-:Y:S02]  /*a0f0*/  SHF.L.U64.HI R192, R189, 0x2, R15 ;  /* 0x00000002bdc07819 */ /* 0x010fe4000001020f */
[----:B------:R-:W4:Y:S04]  /*a100*/  LDL.LU R15, [R1+0x12c] ;  /* 0x00012c00010f7983 */ /* 0x000f280000300800 */
[----:B------:R-:W4:Y:S04]  /*a110*/  LDL.LU R166, [R1+0xe4] ;  /* 0x0000e40001a67983 */ /* 0x000f280000300800 */
[----:B------:R-:W4:Y:S01]  /*a120*/  LDL.LU R19, [R1+0x128] ;  /* 0x0001280001137983 */ /* 0x000f220000300800 */
[----:B--2---:R-:W-:-:S03]  /*a130*/  SHF.L.U64.HI R12, R13, 0x2, R23 ;  /* 0x000000020d0c7819 */ /* 0x004fc60000010217 */
[----:B------:R-:W2:Y:S04]  /*a140*/  LDL.LU R23, [R1+0x124] ;  /* 0x0001240001177983 */ /* 0x000ea80000300800 */
[----:B------:R-:W2:Y:S04]  /*a150*/  LDL.LU R190, [R1+0xec] ;  /* 0x0000ec0001be7983 */ /* 0x000ea80000300800 */
[----:B------:R-:W2:Y:S04]  /*a160*/  LDL.LU R191, [R1+0xf4] ;  /* 0x0000f40001bf7983 */ /* 0x000ea80000300800 */
[----:B------:R-:W2:Y:S01]  /*a170*/  LDL.LU R177, [R1+0x120] ;  /* 0x0001200001b17983 */ /* 0x000ea20000300800 */
[----:B------:R-:W-:-:S02]  /*a180*/  LEA.HI.X.SX32 R187, R3, R25, 0x1, P5 ;  /* 0x0000001903bb7211 */ /* 0x000fc400028f0eff */
[----:B------:R-:W-:Y:S02]  /*a190*/  LEA.HI.X.SX32 R5, R24, R25, 0x1, P0 ;  /* 0x0000001918057211 */ /* 0x000fe400000f0eff */
[----:B------:R-:W-:Y:S02]  /*a1a0*/  SHF.L.U64.HI R158, R159, 0x2, R162 ;  /* 0x000000029f9e7819 */ /* 0x000fe400000102a2 */
[----:B------:R-:W-:Y:S02]  /*a1b0*/  SHF.L.U64.HI R162, R163, 0x2, R174 ;  /* 0x00000002a3a27819 */ /* 0x000fe400000102ae */
[----:B---3--:R-:W-:Y:S02]  /*a1c0*/  SHF.L.U64.HI R16, R17, 0x2, R176 ;  /* 0x0000000211107819 */ /* 0x008fe400000102b0 */
[----:B------:R-:W-:Y:S02]  /*a1d0*/  SHF.L.U64.HI R174, R175, 0x2, R7 ;  /* 0x00000002afae7819 */ /* 0x000fe40000010207 */
[----:B------:R1:W5:Y:S01]  /*a1e0*/  LDL.LU R7, [R1+0x11c] ;  /* 0x00011c0001077983 */ /* 0x0003620000300800 */
[----:B----4-:R-:W-:-:S02]  /*a1f0*/  SHF.L.U64.HI R18, R19, 0x2, R178 ;  /* 0x0000000213127819 */ /* 0x010fc400000102b2 */
[----:B------:R-:W-:Y:S02]  /*a200*/  SHF.L.U64.HI R178, R179, 0x2, R5 ;  /* 0x00000002b3b27819 */ /* 0x000fe40000010205 */
[----:B------:R-:W-:Y:S02]  /*a210*/  SHF.L.U64.HI R14, R15, 0x2, R172 ;  /* 0x000000020f0e7819 */ /* 0x000fe400000102ac */
[----:B------:R-:W-:Y:S02]  /*a220*/  SHF.L.U64.HI R164, R165, 0x2, R170 ;  /* 0x00000002a5a47819 */ /* 0x000fe400000102aa */
[-C--:B------:R-:W-:Y:S02]  /*a230*/  LEA.HI.X.SX32 R3, R26, R25.reuse, 0x1, P3 ;  /* 0x000000191a037211 */ /* 0x080fe400018f0eff */
[----:B------:R-:W-:Y:S02]  /*a240*/  LEA.HI.X.SX32 R2, R28, R25, 0x1, P4 ;  /* 0x000000191c027211 */ /* 0x000fe400020f0eff */
[----:B------:R-:W-:-:S02]  /*a250*/  SHF.L.U64.HI R20, R21, 0x2, R180 ;  /* 0x0000000215147819 */ /* 0x000fc400000102b4 */
[----:B------:R-:W-:Y:S02]  /*a260*/  SHF.L.U64.HI R152, R153, 0x2, R184 ;  /* 0x0000000299987819 */ /* 0x000fe400000102b8 */
[----:B------:R-:W-:Y:S02]  /*a270*/  SHF.L.U64.HI R184, R185, 0x2, R0 ;  /* 0x00000002b9b87819 */ /* 0x000fe40000010200 */
[----:B--2---:R-:W-:Y:S02]  /*a280*/  SHF.L.U64.HI R176, R177, 0x2, R187 ;  /* 0x00000002b1b07819 */ /* 0x004fe400000102bb */
[----:B------:R1:W5:Y:S04]  /*a290*/  LDL.LU R187, [R1+0x118] ;  /* 0x0001180001bb7983 */ /* 0x0003680000300800 */
[----:B------:R-:W2:Y:S01]  /*a2a0*/  LDL.LU R5, [R1+0x114] ;  /* 0x0001140001057983 */ /* 0x000ea20000300800 */
[----:B------:R-:W-:-:S02]  /*a2b0*/  SHF.L.U64.HI R172, R173, 0x2, R191 ;  /* 0x00000002adac7819 */ /* 0x000fc400000102bf */
[----:B------:R-:W-:Y:S02]  /*a2c0*/  SHF.L.U64.HI R170, R171, 0x2, R190 ;  /* 0x00000002abaa7819 */ /* 0x000fe400000102be */
[----:B------:R-:W-:Y:S02]  /*a2d0*/  SHF.R.S32.HI R191, RZ, 0x1f, R4 ;  /* 0x0000001fffbf7819 */ /* 0x000fe40000011404 */
[----:B------:R-:W-:Y:S02]  /*a2e0*/  SHF.R.S32.HI R190, RZ, 0x1f, R6 ;  /* 0x0000001fffbe7819 */ /* 0x000fe40000011406 */
[----:B------:R-:W-:Y:S02]  /*a2f0*/  SHF.L.U64.HI R22, R23, 0x2, R182 ;  /* 0x0000000217167819 */ /* 0x000fe400000102b6 */
[----:B------:R-:W-:Y:S02]  /*a300*/  SHF.L.U64.HI R180, R4, 0x2, R191 ;  /* 0x0000000204b47819 */ /* 0x000fe400000102bf */
[----:B------:R-:W-:-:S02]  /*a310*/  SHF.L.U64.HI R182, R6, 0x2, R190 ;  /* 0x0000000206b67819 */ /* 0x000fc400000102be */
[----:B------:R-:W-:Y:S02]  /*a320*/  SHF.L.U64.HI R180, R181, 0x2, R3 ;  /* 0x00000002b5b47819 */ /* 0x000fe40000010203 */
[----:B------:R1:W5:Y:S01]  /*a330*/  LDL.LU R3, [R1+0x110] ;  /* 0x0001100001037983 */ /* 0x0003620000300800 */
[----:B------:R-:W-:-:S03]  /*a340*/  SHF.L.U64.HI R182, R183, 0x2, R2 ;  /* 0x00000002b7b67819 */ /* 0x000fc60000010202 */
[----:B------:R1:W5:Y:S04]  /*a350*/  LDL.LU R2, [R1+0x10c] ;  /* 0x00010c0001027983 */ /* 0x0003680000300800 */
[----:B------:R1:W5:Y:S01]  /*a360*/  LDL.LU R0, [R1+0x108] ;  /* 0x0001080001007983 */ /* 0x0003620000300800 */
[----:B------:R-:W-:Y:S02]  /*a370*/  SHF.L.U64.HI R154, R155, 0x2, R186 ;  /* 0x000000029b9a7819 */ /* 0x000fe400000102ba */
[----:B------:R-:W-:Y:S02]  /*a380*/  CS2R R24, SRZ ;  /* 0x0000000000187805 */ /* 0x000fe4000001ff00 */
[----:B------:R-:W-:Y:S02]  /*a390*/  SHF.L.U64.HI R252, R251, 0x2, R252 ;  /* 0x00000002fbfc7819 */ /* 0x000fe400000102fc */
[----:B------:R-:W-:-:S02]  /*a3a0*/  CS2R R26, SRZ ;  /* 0x00000000001a7805 */ /* 0x000fc4000001ff00 */
[----:B------:R-:W-:Y:S02]  /*a3b0*/  SHF.L.U64.HI R250, R249, 0x2, R250 ;  /* 0x00000002f9fa7819 */ /* 0x000fe400000102fa */
[----:B------:R-:W-:Y:S02]  /*a3c0*/  CS2R R28, SRZ ;  /* 0x00000000001c7805 */ /* 0x000fe4000001ff00 */
        /* <DEDUP_REMOVED lines=52> */
[----:B------:R-:W-:Y:S02]  /*a710*/  CS2R R82, SRZ ;  /* 0x0000000000527805 */ /* 0x000fe4000001ff00 */
[----:B------:R-:W-:Y:S02]  /*a720*/  CS2R R84, SRZ ;  /* 0x0000000000547805 */ /* 0x000fe4000001ff00 */
[----:B------:R-:W-:Y:S02]  /*a730*/  CS2R R86, SRZ ;  /* 0x0000000000567805 */ /* 0x000fe4000001ff00 */
[----:B------:R-:W-:Y:S02]  /*a740*/  CS2R R88, SRZ ;  /* 0x0000000000587805 */ /* 0x000fe4000001ff00 */
[----:B------:R-:W-:Y:S02]  /*a750*/  CS2R R90, SRZ ;  /* 0x00000000005a7805 */ /* 0x000fe4000001ff00 */
        /* <DEDUP_REMOVED lines=18> */
[----:B------:R-:W-:Y:S01]  /*a880*/  CS2R R128, SRZ ;  /* 0x0000000000807805 */ /* 0x000fe2000001ff00 */
[----:B------:R-:W-:Y:S01]  /*a890*/  IMAD.SHL.U32 R251, R251, 0x4, RZ ;  /* 0x00000004fbfb7824 */ /* 0x000fe200078e00ff */
        /* <DEDUP_REMOVED lines=21> */
[----:B------:R-:W-:-:S02]  /*a9f0*/  IMAD.SHL.U32 R229, R229, 0x4, RZ ;  /* 0x00000004e5e57824 */ /* 0x000fc400078e00ff */
[----:B------:R-:W-:Y:S02]  /*aa00*/  IMAD.SHL.U32 R227, R227, 0x4, RZ ;  /* 0x00000004e3e37824 */ /* 0x000fe400078e00ff */
[----:B------:R-:W-:Y:S02]  /*aa10*/  IMAD.SHL.U32 R225, R225, 0x4, RZ ;  /* 0x00000004e1e17824 */ /* 0x000fe400078e00ff */
[----:B------:R-:W-:Y:S02]  /*aa20*/  IMAD.SHL.U32 R223, R223, 0x4, RZ ;  /* 0x00000004dfdf7824 */ /* 0x000fe400078e00ff */
[----:B------:R-:W-:Y:S02]  /*aa30*/  IMAD.SHL.U32 R221, R221, 0x4, RZ ;  /* 0x00000004dddd7824 */ /* 0x000fe400078e00ff */
[----:B------:R-:W-:Y:S02]  /*aa40*/  IMAD.SHL.U32 R219, R219, 0x4, RZ ;  /* 0x00000004dbdb7824 */ /* 0x000fe400078e00ff */
        /* <DEDUP_REMOVED lines=37> */
[----:B------:R-:W-:Y:S01]  /*aca0*/  IMAD.SHL.U32 R185, R185, 0x4, RZ ;  /* 0x00000004b9b97824 */ /* 0x000fe200078e00ff */
[----:B------:R-:W-:Y:S01]  /*acb0*/  UIADD3 UR12, UR12, -0x80, URZ ;  /* 0xffffff800c0c7890 */ /* 0x000fe2000fffe03f */
[----:B------:R-:W-:Y:S01]  /*acc0*/  UMOV UR13, 0x3 ;  /* 0x00000003000d7882 */ /* 0x000fe20000000000 */
[----:B------:R-:W-:Y:S01]  /*acd0*/  UMOV UR14, 0xffffffff ;  /* 0xffffffff000e7882 */ /* 0x000fe20000000000 */
[----:B------:R-:W-:Y:S01]  /*ace0*/  UMOV UR4, URZ ;  /* 0x0000003f00047c82 */ /* 0x000fe20008000000 */
[----:B--2---:R-:W-:Y:S02]  /*acf0*/  SHF.R.S32.HI R186, RZ, 0x5, R5 ;  /* 0x00000005ffba7819 */ /* 0x004fe40000011405 */
[----:B------:R-:W2:Y:S03]  /*ad00*/  S2R R5, SR_TID.X ;  /* 0x0000000000057919 */ /* 0x000ea60000002100 */
[----:B------:R-:W-:Y:S01]  /*ad10*/  VIADD R188, R186, 0xfffffffc ;  /* 0xfffffffcbabc7836 */ /* 0x000fe20000000000 */
[----:B--2---:R-:W-:-:S04]  /*ad20*/  SHF.R.U32.HI R5, RZ, 0x6, R5 ;  /* 0x00000006ff057819 */ /* 0x004fc80000011605 */
[----:B-1----:R-:W-:-:S07]  /*ad30*/  SGXT.U32 R5, R5, 0x1 ;  /* 0x000000010505781a */ /* 0x002fce0000000000 */
.L_x_1:
[----:B------:R-:W-:Y:S01]  /*ad40*/  UIADD3 UR14, UR14, 0x1, URZ ;  /* 0x000000010e0e7890 */ /* 0x000fe2000fffe03f */
[----:B------:R-:W-:-:S04]  /*ad50*/  DEPBAR.LE SB0, 0x6 ;  /* 0x000081800000791a */ /* 0x000fc80000000000 */
[----:B------:R-:W-:Y:S01]  /*ad60*/  BAR.SYNC.DEFER_BLOCKING 0x0 ;  /* 0x0000000000007b1d */ /* 0x000fe20000010000 */
[----:B------:R-:W-:Y:S01]  /*ad70*/  UISETP.GT.AND UP0, UPT, UR14, 0x4, UPT ;  /* 0x000000040e00788c */ /* 0x000fe2000bf04270 */
[----:B------:R-:W-:Y:S01]  /*ad80*/  VIADD R188, R186, 0xfffffffc ;  /* 0xfffffffcbabc7836 */ /* 0x000fe20000000000 */
[----:B------:R-:W-:Y:S01]  /*ad90*/  ISETP.GE.AND P1, PT, R5, UR12, PT ;  /* 0x0000000c05007c0c */ /* 0x000fe2000bf26270 */
[----:B------:R-:W-:Y:S01]  /*ada0*/  UIADD3 UR13, UR13, 0x1, URZ ;  /* 0x000000010d0d7890 */ /* 0x000fe2000fffe03f */
[----:B-----5:R-:W-:Y:S01]  /*adb0*/  IADD3 R190, P2, R7, R177, RZ ;  /* 0x000000b107be7210 */ /* 0x020fe20007f5e0ff */
[----:B------:R-:W-:Y:S01]  /*adc0*/  USEL UR14, UR14, URZ, !UP0 ;  /* 0x0000003f0e0e7287 */ /* 0x000fe2000c000000 */
[----:B------:R-:W-:Y:S01]  /*add0*/  ISETP.LE.AND P0, PT, R188, UR4, PT ;  /* 0x00000004bc007c0c */ /* 0x000fe2000bf03270 */
[----:B------:R-:W-:Y:S01]  /*ade0*/  UMOV UR11, 0x40000040 ;  /* 0x40000040000b7882 */ /* 0x000fe20000000000 */
[----:B------:R-:W-:Y:S01]  /*adf0*/  UMOV UR9, 0x40000040 ;  /* 0x4000004000097882 */ /* 0x000fe20000000000 */
[----:B------:R-:W-:Y:S01]  /*ae00*/  ULEA UR5, UR14, UR7, 0xd ;  /* 0x000000070e057291 */ /* 0x000fe2000f8e683f */
[----:B------:R-:W-:Y:S01]  /*ae10*/  SEL R188, RZ, 0x4, P1 ;  /* 0x00000004ffbc7807 */ /* 0x000fe20000800000 */
[----:B------:R-:W-:Y:S01]  /*ae20*/  ULEA UR6, UR14, UR7, 0xf ;  /* 0x000000070e067291 */ /* 0x000fe2000f8e783f */
[----:B------:R-:W-:Y:S01]  /*ae30*/  IMAD.X R191, R9, 0x1, R176, P2 ;  /* 0x0000000109bf7824 */ /* 0x000fe200010e06b0 */
[----:B------:R-:W-:Y:S01]  /*ae40*/  UIADD3 UR5, UR5, 0x28000, URZ ;  /* 0x0002800005057890 */ /* 0x000fe2000fffe03f */
[----:B------:R-:W-:Y:S01]  /*ae50*/  SEL R188, R188, RZ, !P0 ;  /* 0x000000ffbcbc7207 */ /* 0x000fe20004000000 */
[----:B------:R-:W-:-:S02]  /*ae60*/  USHF.R.U32.HI UR6, URZ, 0x4, UR6 ;  /* 0x000000043f067899 */ /* 0x000fc40008011606 */
[----:B------:R-:W-:Y:S01]  /*ae70*/  USHF.R.U32.HI UR5, URZ, 0x4, UR5 ;  /* 0x000000043f057899 */ /* 0x000fe20008011605 */
[----:B------:R-:W-:Y:S01]  /*ae80*/  ISETP.NE.U32.AND P1, PT, R188, RZ, PT ;  /* 0x000000ffbc00720c */ /* 0x000fe20003f25070 */
[----:B------:R-:W-:Y:S02]  /*ae90*/  USGXT.U32 UR10, UR6, 0xe ;  /* 0x0000000e060a789a */ /* 0x000fe40008000000 */
[----:B------:R-:W-:Y:S01]  /*aea0*/  USGXT.U32 UR8, UR5, 0xe ;  /* 0x0000000e0508789a */ /* 0x000fe20008000000 */
[----:B------:R-:W-:Y:S02]  /*aeb0*/  WARPGROUP.ARRIVE ;  /* 0x00000000000079c5 */ /* 0x000fe40000000000 */
[----:B------:R-:W-:Y:S01]  /*aec0*/  UMOV UR5, URZ ;  /* 0x0000003f00057c82 */ /* 0x000fe20008000000 */
[----:B------:R-:W-:-:S05]  /*aed0*/  UMOV UR6, URZ ;  /* 0x0000003f00067c82 */ /* 0x000fca0008000000 */
[----:B------:R-:W-:Y:S01]  /*aee0*/  HGMMA.64x256x8.F32.TF32 R24, gdesc[UR8], R24 ;  /* 0x07e00000081879f0 */ /* 0x000fe20008702818 */
[----:B------:R-:W-:Y:S02]  /*aef0*/  UIADD3 UR10, UP1, UR10, 0x2, URZ ;  /* 0x000000020a0a7890 */ /* 0x000fe4000ff3e03f */
[----:B------:R-:W-:Y:S02]  /*af00*/  UIADD3 UR8, UP0, UR8, 0x2, URZ ;  /* 0x0000000208087890 */ /* 0x000fe4000ff1e03f */
[----:B------:R-:W-:Y:S02]  /*af10*/  UIADD3.X UR11, UR6, 0x40000040, URZ, UP1, !UPT ;  /* 0x40000040060b7890 */ /* 0x000fe40008ffe43f */
[----:B------:R-:W-:Y:S02]  /*af20*/  UIADD3.X UR9, UR5, 0x40000040, URZ, UP0, !UPT ;  /* 0x4000004005097890 */ /* 0x000fe400087fe43f */
[----:B------:R-:W-:Y:S02]  /*af30*/  UIADD3.64 UR22, UR10, 0x2, URZ ;  /* 0x000000020a167897 */ /* 0x000fe4000fffe03f */
[----:B------:R-:W-:-:S02]  /*af40*/  UIADD3.64 UR20, UR8, 0x2, URZ ;  /* 0x0000000208147897 */ /* 0x000fc4000fffe03f */
[----:B------:R-:W-:-:S04]  /*af50*/  UISETP.GT.AND UP0, UPT, UR13, 0x4, UPT ;  /* 0x000000040d00788c */ /* 0x000fc8000bf04270 */
[----:B------:R-:W-:-:S04]  /*af60*/  USEL UR13, UR13, URZ, !UP0 ;  /* 0x0000003f0d0d7287 */ /* 0x000fc8000c000000 */
[----:B------:R-:W-:-:S06]  /*af70*/  ULEA UR5, UR13, UR7, 0xd ;  /* 0x000000070d057291 */ /* 0x000fcc000f8e683f */
[----:B------:R-:W-:Y:S01]  /*af80*/  VIADD R188, R3, UR5 ;  /* 0x0000000503bc7c36 */ /* 0x000fe20008000000 */
[----:B------:R-:W-:Y:S01]  /*af90*/  HGMMA.64x256x8.F32.TF32 R24, gdesc[UR8], R24 ;  /* 0x07e00000081879f0 */ /* 0x000fe20008702818 */
[----:B------:R-:W-:Y:S02]  /*afa0*/  UIADD3.64 UR10, UR10, 0x4, URZ ;  /* 0x000000040a0a7897 */ /* 0x000fe4000fffe03f */
[----:B------:R-:W-:-:S15]  /*afb0*/  UIADD3.64 UR8, UR8, 0x4, URZ ;  /* 0x0000000408087897 */ /* 0x000fde000fffe03f */
[----:B------:R-:W-:-:S10]  /*afc0*/  NOP ;  /* 0x0000000000007918 */ /* 0x000fd40000000000 */
[----:B------:R-:W-:-:S15]  /*afd0*/  HGMMA.64x256x8.F32.TF32 R24, gdesc[UR20], R24 ;  /* 0x07e00000141879f0 */ /* 0x000fde0008702818 */
[----:B------:R-:W-:-:S13]  /*afe0*/  NOP ;  /* 0x0000000000007918 */ /* 0x000fda0000000000 */
[----:B------:R-:W-:Y:S03]  /*aff0*/  HGMMA.64x256x8.F32.TF32 R24, gdesc[UR8], R24, gsb0 ;  /* 0x07e00000081879f0 */ /* 0x000fe60008002818 */
[----:B------:R-:W-:Y:S02]  /*b000*/  WARPGROUP.DEPBAR.LE gsb0, 0x1 ;  /* 0x00008000000079c5 */ /* 0x000fe40000010100 */
[----:B------:R-:W-:Y:S06]  /*b010*/  BAR.SYNC.DEFER_BLOCKING 0x0 ;  /* 0x0000000000007b1d */ /* 0x000fec0000010000 */
[----:B------:R-:W-:Y:S01]  /*b020*/  @!PT LDS RZ, [RZ] ;  /* 0x00000000fffff984 */ /* 0x000fe20000000800 */
[----:B------:R-:W-:Y:S01]  /*b030*/  @!PT LDS RZ, [RZ] ;  /* 0x00000000fffff984 */ /* 0x000fe20000000800 */
[----:B------:R-:W-:Y:S01]  /*b040*/  @!PT LDS RZ, [RZ] ;  /* 0x00000000fffff984 */ /* 0x000fe20000000800 */
[----:B------:R1:W-:Y:S02]  /*b050*/  LDGSTS.E [R188+0x28000], desc[UR16][R190.64], P1 ;  /* 0x28000000bebc7fae */ /* 0x0003e40008921850 */
[----:B-1----:R-:W-:-:S04]  /*b060*/  LOP3.LUT R191, R5, 0x2, RZ, 0xfc, !PT ;  /* 0x0000000205bf7812 */ /* 0x002fc800078efcff */
[----:B------:R-:W-:-:S04]  /*b070*/  ISETP.GE.AND P1, PT, R191, UR12, PT ;  /* 0x0000000cbf007c0c */ /* 0x000fc8000bf26270 */
[----:B------:R-:W-:-:S04]  /*b080*/  SEL R190, RZ, 0x4, P1 ;  /* 0x00000004ffbe7807 */ /* 0x000fc80000800000 */
[----:B------:R-:W-:-:S04]  /*b090*/  SEL R190, R190, RZ, !P0 ;  /* 0x000000ffbebe7207 */ /* 0x000fc80004000000 */
[----:B------:R-:W-:Y:S02]  /*b0a0*/  ISETP.NE.U32.AND P1, PT, R190, RZ, PT ;  /* 0x000000ffbe00720c */ /* 0x000fe40003f25070 */
[----:B------:R-:W-:-:S05]  /*b0b0*/  IADD3 R190, P2, R7, R175, RZ ;  /* 0x000000af07be7210 */ /* 0x000fca0007f5e0ff */
[----:B------:R-:W-:-:S06]  /*b0c0*/  IMAD.X R191, R9, 0x1, R174, P2 ;  /* 0x0000000109bf7824 */ /* 0x000fcc00010e06ae */
[----:B------:R1:W-:Y:S02]  /*b0d0*/  LDGSTS.E [R188+0x28008], desc[UR16][R190.64], P1 ;  /* 0x28008000bebc7fae */ /* 0x0003e40008921850 */
[----:B-1----:R-:W-:Y:S02]  /*b0e0*/  LOP3.LUT R191, R5, 0x4, RZ, 0xfc, !PT ;  /* 0x0000000405bf7812 */ /* 0x002fe400078efcff */
[----:B------:R-:W-:Y:S02]  /*b0f0*/  IADD3 R190, P2, R7, R173, RZ ;  /* 0x000000ad07be7210 */ /* 0x000fe40007f5e0ff */
[----:B------:R-:W-:-:S03]  /*b100*/  ISETP.GE.AND P1, PT, R191, UR12, PT ;  /* 0x0000000cbf007c0c */ /* 0x000fc6000bf26270 */
[----:B------:R-:W-:Y:S01]  /*b110*/  IMAD.X R191, R9, 0x1, R172, P2 ;  /* 0x0000000109bf7824 */ /* 0x000fe200010e06ac */
[----:B------:R-:W-:-:S04]  /*b120*/  SEL R188, RZ, 0x4, P1 ;  /* 0x00000004ffbc7807 */ /* 0x000fc80000800000 */
[----:B------:R-:W-:-:S04]  /*b130*/  SEL R188, R188, RZ, !P0 ;  /* 0x000000ffbcbc7207 */ /* 0x000fc80004000000 */
[----:B------:R-:W-:Y:S02]  /*b140*/  ISETP.NE.U32.AND P1, PT, R188, RZ, PT ;  /* 0x000000ffbc00720c */ /* 0x000fe40003f25070 */
[----:B------:R-:W-:-:S05]  /*b150*/  LOP3.LUT R188, R3, 0x10, RZ, 0x3c, !PT ;  /* 0x0000001003bc7812 */ /* 0x000fca00078e3cff */
[----:B------:R-:W-:-:S06]  /*b160*/  VIADD R188, R188, UR5 ;  /* 0x00000005bcbc7c36 */ /* 0x000fcc0008000000 */
        /* <DEDUP_REMOVED lines=107> */
[----:B------:R-:W-:Y:S01]  /*b820*/  VIADD R188, R188, UR5 ;  /* 0x00000005bcbc7c36 */ /* 0x000fe20008000000 */
[----:B------:R-:W-:-:S05]  /*b830*/  ULEA UR5, UR13, UR7, 0xf ;  /* 0x000000070d057291 */ /* 0x000fca000f8e783f */
        /* <DEDUP_REMOVED lines=8> */
[----:B------:R1:W-:Y:S04]  /*b8c0*/  LDGSTS.E [R188+0x28008], desc[UR16][R190.64], P1 ;  /* 0x28008000bebc7fae */ /* 0x0003e80008921850 */
[----:B------:R-:W0:Y:S01]  /*b8d0*/  LDGDEPBAR ;  /* 0x00000000000079af */ /* 0x000e220000000000 */
[----:B-1----:R-:W1:Y:S02]  /*b8e0*/  S2R R191, SR_TID.X ;  /* 0x0000000000bf7919 */ /* 0x002e640000002100 */
[----:B-1----:R-:W-:-:S04]  /*b8f0*/  LOP3.LUT R191, R191, 0x1f, RZ, 0xc0, !PT ;  /* 0x0000001fbfbf7812 */ /* 0x002fc800078ec0ff */
[----:B------:R-:W-:-:S04]  /*b900*/  ISETP.GE.AND P1, PT, R191, UR12, PT ;  /* 0x0000000cbf007c0c */ /* 0x000fc8000bf26270 */
[----:B------:R-:W-:Y:S02]  /*b910*/  SEL R188, RZ, 0x4, P1 ;  /* 0x00000004ffbc7807 */ /* 0x000fe40000800000 */
[----:B------:R-:W-:Y:S02]  /*b920*/  IADD3 R190, P1, R187, R153, RZ ;  /* 0x00000099bbbe7210 */ /* 0x000fe40007f3e0ff */
[----:B------:R-:W-:-:S03]  /*b930*/  SEL R188, R188, RZ, !P0 ;  /* 0x000000ffbcbc7207 */ /* 0x000fc60004000000 */
[----:B------:R-:W-:Y:S01]  /*b940*/  IMAD.X R191, R8, 0x1, R152, P1 ;  /* 0x0000000108bf7824 */ /* 0x000fe200008e0698 */
[----:B------:R-:W-:Y:S01]  /*b950*/  ISETP.NE.U32.AND P0, PT, R188, RZ, PT ;  /* 0x000000ffbc00720c */ /* 0x000fe20003f05070 */
[----:B------:R-:W-:-:S12]  /*b960*/  VIADD R188, R2, UR5 ;  /* 0x0000000502bc7c36 */ /* 0x000fd80008000000 */
[----:B------:R1:W-:Y:S02]  /*b970*/  LDGSTS.E [R188], desc[UR16][R190.64], P0 ;  /* 0x00000000bebc7fae */ /* 0x0003e40008121850 */
[----:B-1----:R-:W-:-:S05]  /*b980*/  IADD3 R190, P1, R187, R21, RZ ;  /* 0x00000015bbbe7210 */ /* 0x002fca0007f3e0ff */
[----:B------:R-:W-:-:S05]  /*b990*/  IMAD.X R191, R8, 0x1, R20, P1 ;  /* 0x0000000108bf7824 */ /* 0x000fca00008e0614 */
[----:B------:R1:W-:Y:S02]  /*b9a0*/  LDGSTS.E [R188+0x400], desc[UR16][R190.64], P0 ;  /* 0x00400000bebc7fae */ /* 0x0003e40008121850 */
        /* <DEDUP_REMOVED lines=53> */
[----:B------:R1:W-:Y:S04]  /*bd00*/  LDGSTS.E [R188+0x4c00], desc[UR16][R190.64], P0 ;  /* 0x04c00000bebc7fae */ /* 0x0003e80008121850 */
[----:B------:R-:W1:Y:S02]  /*bd10*/  LDL R191, [R1+0x8] ;  /* 0x0000080001bf7983 */ /* 0x000e640000100800 */
[----:B-1----:R-:W-:Y:S02]  /*bd20*/  IADD3 R190, P1, R187, R191, RZ ;  /* 0x000000bfbbbe7210 */ /* 0x002fe40007f3e0ff */
[----:B------:R-:W2:Y:S03]  /*bd30*/  LDL R191, [R1+0xc] ;  /* 0x00000c0001bf7983 */ /* 0x000ea60000100800 */
[----:B--2---:R-:W-:-:S05]  /*bd40*/  IMAD.X R191, R8, 0x1, R191, P1 ;  /* 0x0000000108bf7824 */ /* 0x004fca00008e06bf */
        /* <DEDUP_REMOVED lines=55> */
[----:B------:R1:W-:Y:S02]  /*c0c0*/  LDGSTS.E [R188+0x7c00], desc[UR16][R190.64], P0 ;  /* 0x07c00000bebc7fae */ /* 0x0003e40008121850 */
[----:B-1----:R-:W-:Y:S02]  /*c0d0*/  LOP3.LUT R188, R2, 0x40, RZ, 0x3c, !PT ;  /* 0x0000004002bc7812 */ /* 0x002fe400078e3cff */
[----:B------:R-:W-:-:S03]  /*c0e0*/  IADD3 R190, P1, R187, R23, RZ ;  /* 0x00000017bbbe7210 */ /* 0x000fc60007f3e0ff */
[----:B------:R-:W-:Y:S02]  /*c0f0*/  VIADD R188, R188, UR5 ;  /* 0x00000005bcbc7c36 */ /* 0x000fe40008000000 */
        /* <DEDUP_REMOVED lines=56> */
[----:B------:R-:W1:Y:S02]  /*c480*/  LDL R191, [R1] ;  /* 0x0000000001bf7983 */ /* 0x000e640000100800 */
        /* <DEDUP_REMOVED lines=61> */
[----:B------:R-:W2:Y:S01]  /*c860*/  LDL R191, [R1+0xc4] ;  /* 0x0000c40001bf7983 */ /* 0x000ea20000100800 */
[----:B------:R-:W-:Y:S01]  /*c870*/  UIADD3 UR4, UR4, 0x1, URZ ;  /* 0x0000000104047890 */ /* 0x000fe2000fffe03f */
[----:B------:R-:W-:Y:S01]  /*c880*/  LEA R7, P2, R4, R7, 0x2 ;  /* 0x0000000704077211 */ /* 0x000fe200078410ff */
[----:B------:R-:W-:Y:S01]  /*c890*/  UIADD3 UR12, UR12, -0x20, URZ ;  /* 0xffffffe00c0c7890 */ /* 0x000fe2000fffe03f */
[----:B--2---:R-:W-:Y:S01]  /*c8a0*/  IMAD.X R191, R8, 0x1, R191, P1 ;  /* 0x0000000108bf7824 */ /* 0x004fe200008e06bf */
[----:B------:R-:W-:-:S04]  /*c8b0*/  LEA R187, P1, R6, R187, 0x2 ;  /* 0x000000bb06bb7211 */ /* 0x000fc800078210ff */
[----:B------:R1:W-:Y:S01]  /*c8c0*/  LDGSTS.E [R188+0x7e00], desc[UR16][R190.64], P0 ;  /* 0x07e00000bebc7fae */ /* 0x0003e20008121850 */
[----:B------:R-:W-:-:S03]  /*c8d0*/  ISETP.NE.U32.AND P0, PT, R186, UR4, PT ;  /* 0x00000004ba007c0c */ /* 0x000fc6000bf05070 */
[----:B------:R-:W0:Y:S01]  /*c8e0*/  LDGDEPBAR ;  /* 0x00000000000079af */ /* 0x000e220000000000 */
[----:B-1----:R-:W-:Y:S02]  /*c8f0*/  SHF.R.S32.HI R191, RZ, 0x1f, R4 ;  /* 0x0000001fffbf7819 */ /* 0x002fe40000011404 */
[----:B------:R-:W-:Y:S02]  /*c900*/  SHF.R.S32.HI R190, RZ, 0x1f, R6 ;  /* 0x0000001fffbe7819 */ /* 0x000fe40000011406 */
[----:B------:R-:W-:Y:S02]  /*c910*/  SHF.L.U64.HI R191, R4, 0x2, R191 ;  /* 0x0000000204bf7819 */ /* 0x000fe400000102bf */
[----:B------:R-:W-:-:S03]  /*c920*/  SHF.L.U64.HI R190, R6, 0x2, R190 ;  /* 0x0000000206be7819 */ /* 0x000fc600000102be */
[----:B------:R-:W-:Y:S02]  /*c930*/  IMAD.X R9, R9, 0x1, R191, P2 ;  /* 0x0000000109097824 */ /* 0x000fe400010e06bf */
[----:B------:R-:W-:Y:S01]  /*c940*/  IMAD.X R8, R8, 0x1, R190, P1 ;  /* 0x0000000108087824 */ /* 0x000fe200008e06be */
[----:B------:R-:W-:Y:S06]  /*c950*/  @P0 BRA `(.L_x_1) ;  /* 0xffffffe000f80947 */ /* 0x000fec000383ffff */
.L_x_0:
[----:B------:R-:W2:Y:S01]  /*c960*/  LDL.LU R188, [R1+0xc8] ;  /* 0x0000c80001bc7983 */ /* 0x000ea20000300800 */
[----:B------:R-:W3:Y:S01]  /*c970*/  S2R R221, SR_TID.X ;  /* 0x0000000000dd7919 */ /* 0x000ee20000002100 */
[C-C-:B------:R-:W-:Y:S01]  /*c980*/  LOP3.LUT R4, R0.reuse, 0xfe, R5.reuse, 0xfe, !PT ;  /* 0x000000fe00047812 */ /* 0x140fe200078efe05 */
[----:B------:R-:W-:Y:S01]  /*c990*/  ULDC UR4, c[0x0][0x22c] ;  /* 0x00008b0000047ab9 */ /* 0x000fe20000000800 */
[----:B------:R-:W4:Y:S01]  /*c9a0*/  S2R R190, SR_TID.X ;  /* 0x0000000000be7919 */ /* 0x000f220000002100 */
[C-C-:B------:R-:W-:Y:S01]  /*c9b0*/  LOP3.LUT R155, R0.reuse, 0x4, R5.reuse, 0xfe, !PT ;  /* 0x00000004009b7812 */ /* 0x140fe200078efe05 */
[----:B------:R-:W-:Y:S01]  /*c9c0*/  ULDC UR5, c[0x0][0x22c] ;  /* 0x00008b0000057ab9 */ /* 0x000fe20000000800 */
[----:B------:R-:W2:Y:S04]  /*c9d0*/  LDL.LU R250, [R1+0x104] ;  /* 0x0001040001fa7983 */ /* 0x000ea80000300800 */
[----:B------:R-:W-:Y:S01]  /*c9e0*/  STL [R1+0x20], R4 ;  /* 0x0000200401007387 */ /* 0x000fe20000100800 */
[----:B---3--:R-:W-:Y:S01]  /*c9f0*/  IMAD.SHL.U32 R217, R221, 0x10, RZ ;  /* 0x00000010ddd97824 */ /* 0x008fe200078e00ff */
[----:B------:R-:W-:-:S05]  /*ca00*/  LOP3.LUT R221, R0, 0xec, R5, 0xfe, !PT ;  /* 0x000000ec00dd7812 */ /* 0x000fca00078efe05 */
[----:B------:R3:W-:Y:S02]  /*ca10*/  STL [R1], R221 ;  /* 0x000000dd01007387 */ /* 0x0007e40000100800 */
[----:B---3--:R-:W-:-:S05]  /*ca20*/  LOP3.LUT R221, R0, 0xee, R5, 0xfe, !PT ;  /* 0x000000ee00dd7812 */ /* 0x008fca00078efe05 */
[----:B------:R3:W-:Y:S02]  /*ca30*/  STL [R1+0x4], R221 ;  /* 0x000004dd01007387 */ /* 0x0007e40000100800 */
[----:B---3--:R-:W-:-:S05]  /*ca40*/  LOP3.LUT R221, R0, 0xf0, R5, 0xfe, !PT ;  /* 0x000000f000dd7812 */ /* 0x008fca00078efe05 */
[----:B------:R3:W-:Y:S02]  /*ca50*/  STL [R1+0x8], R221 ;  /* 0x000008dd01007387 */ /* 0x0007e40000100800 */
[----:B---3--:R-:W-:-:S05]  /*ca60*/  LOP3.LUT R221, R0, 0xf2, R5, 0xfe, !PT ;  /* 0x000000f200dd7812 */ /* 0x008fca00078efe05 */
[----:B------:R3:W-:Y:S02]  /*ca70*/  STL [R1+0xc], R221 ;  /* 0x00000cdd01007387 */ /* 0x0007e40000100800 */
[----:B---3--:R-:W-:-:S05]  /*ca80*/  LOP3.LUT R221, R0, 0xf4, R5, 0xfe, !PT ;  /* 0x000000f400dd7812 */ /* 0x008fca00078efe05 */
[----:B------:R3:W-:Y:S01]  /*ca90*/  STL [R1+0x10], R221 ;  /* 0x000010dd01007387 */ /* 0x0007e20000100800 */
[C---:B----4-:R-:W-:Y:S02]  /*caa0*/  IMAD.SHL.U32 R2, R190.reuse, 0x8, RZ ;  /* 0x00000008be027824 */ /* 0x050fe400078e00ff */
[----:B------:R-:W-:Y:S01]  /*cab0*/  IMAD.SHL.U32 R3, R190, 0x80, RZ ;  /* 0x00000080be037824 */ /* 0x000fe200078e00ff */
[----:B---3--:R-:W-:-:S05]  /*cac0*/  LOP3.LUT R221, R0, 0xf6, R5, 0xfe, !PT ;  /* 0x000000f600dd7812 */ /* 0x008fca00078efe05 */
[----:B------:R3:W-:Y:S01]  /*cad0*/  STL [R1+0x14], R221 ;  /* 0x000014dd01007387 */ /* 0x0007e20000100800 */
[----:B------:R-:W-:Y:S02]  /*cae0*/  LOP3.LUT R2, R2, 0x380, RZ, 0xc0, !PT ;  /* 0x0000038002027812 */ /* 0x000fe400078ec0ff */
[----:B------:R-:W-:Y:S02]  /*caf0*/  LOP3.LUT R3, R3, 0x400, RZ, 0xc0, !PT ;  /* 0x0000040003037812 */ /* 0x000fe400078ec0ff */
[----:B---3--:R-:W-:-:S05]  /*cb00*/  LOP3.LUT R221, R0, 0xf8, R5, 0xfe, !PT ;  /* 0x000000f800dd7812 */ /* 0x008fca00078efe05 */
[----:B------:R3:W-:Y:S01]  /*cb10*/  STL [R1+0x18], R221 ;  /* 0x000018dd01007387 */ /* 0x0007e20000100800 */
[----:B------:R-:W-:Y:S02]  /*cb20*/  IADD3 R215, R2, UR7, R3 ;  /* 0x0000000702d77c10 */ /* 0x000fe4000fffe003 */
[C---:B------:R-:W-:Y:S02]  /*cb30*/  LOP3.LUT R2, R0.reuse, R5, RZ, 0xfc, !PT ;  /* 0x0000000500027212 */ /* 0x040fe400078efcff */
[C-C-:B------:R-:W-:Y:S02]  /*cb40*/  LOP3.LUT R3, R0.reuse, 0x2, R5.reuse, 0xfe, !PT ;  /* 0x0000000200037812 */ /* 0x140fe400078efe05 */
[C-C-:B---3--:R-:W-:Y:S02]  /*cb50*/  LOP3.LUT R221, R0.reuse, 0xfa, R5.reuse, 0xfe, !PT ;  /* 0x000000fa00dd7812 */ /* 0x148fe400078efe05 */
[C-C-:B------:R-:W-:Y:S02]  /*cb60*/  LOP3.LUT R157, R0.reuse, 0x6, R5.reuse, 0xfe, !PT ;  /* 0x00000006009d7812 */ /* 0x140fe400078efe05 */
[C-C-:B------:R-:W-:Y:S01]  /*cb70*/  LOP3.LUT R156, R0.reuse, 0x8, R5.reuse, 0xfe, !PT ;  /* 0x00000008009c7812 */ /* 0x140fe200078efe05 */
[----:B------:R3:W-:Y:S01]  /*cb80*/  STL [R1+0x1c], R221 ;  /* 0x00001cdd01007387 */ /* 0x0007e20000100800 */
[----:B------:R-:W-:-:S02]  /*cb90*/  LOP3.LUT R154, R0, 0xa, R5, 0xfe, !PT ;  /* 0x0000000a009a7812 */ /* 0x000fc400078efe05 */
[C-C-:B------:R-:W-:Y:S02]  /*cba0*/  LOP3.LUT R153, R0.reuse, 0xc, R5.reuse, 0xfe, !PT ;  /* 0x0000000c00997812 */ /* 0x140fe400078efe05 */
[C-C-:B------:R-:W-:Y:S02]  /*cbb0*/  LOP3.LUT R152, R0.reuse, 0xe, R5.reuse, 0xfe, !PT ;  /* 0x0000000e00987812 */ /* 0x140fe400078efe05 */
[C-C-:B------:R-:W-:Y:S02]  /*cbc0*/  LOP3.LUT R23, R0.reuse, 0x10, R5.reuse, 0xfe, !PT ;  /* 0x0000001000177812 */ /* 0x140fe400078efe05 */
[C-C-:B------:R-:W-:Y:S02]  /*cbd0*/  LOP3.LUT R22, R0.reuse, 0x12, R5.reuse, 0xfe, !PT ;  /* 0x0000001200167812 */ /* 0x140fe400078efe05 */
[C-C-:B------:R-:W-:Y:S02]  /*cbe0*/  LOP3.LUT R21, R0.reuse, 0x14, R5.reuse, 0xfe, !PT ;  /* 0x0000001400157812 */ /* 0x140fe400078efe05 */
[----:B------:R-:W-:-:S02]  /*cbf0*/  LOP3.LUT R20, R0, 0x16, R5, 0xfe, !PT ;  /* 0x0000001600147812 */ /* 0x000fc400078efe05 */
[C-C-:B-1----:R-:W-:Y:S02]  /*cc00*/  LOP3.LUT R19, R0.reuse, 0x18, R5.reuse, 0xfe, !PT ;  /* 0x0000001800137812 */ /* 0x142fe400078efe05 */
[C-C-:B------:R-:W-:Y:S02]  /*cc10*/  LOP3.LUT R18, R0.reuse, 0x1a, R5.reuse, 0xfe, !PT ;  /* 0x0000001a00127812 */ /* 0x140fe400078efe05 */
[C-C-:B------:R-:W-:Y:S02]  /*cc20*/  LOP3.LUT R17, R0.reuse, 0x1c, R5.reuse, 0xfe, !PT ;  /* 0x0000001c00117812 */ /* 0x140fe400078efe05 */
[C-C-:B------:R-:W-:Y:S02]  /*cc30*/  LOP3.LUT R16, R0.reuse, 0x1e, R5.reuse, 0xfe, !PT ;  /* 0x0000001e00107812 */ /* 0x140fe400078efe05 */
[C-C-:B------:R-:W-:Y:S02]  /*cc40*/  LOP3.LUT R158, R0.reuse, 0x20, R5.reuse, 0xfe, !PT ;  /* 0x00000020009e7812 */ /* 0x140fe400078efe05 */
[----:B------:R-:W-:-:S02]  /*cc50*/  LOP3.LUT R208, R0, 0x22, R5, 0xfe, !PT ;  /* 0x0000002200d07812 */ /* 0x000fc400078efe05 */
[C-C-:B------:R-:W-:Y:S02]  /*cc60*/  LOP3.LUT R15, R0.reuse, 0x24, R5.reuse, 0xfe, !PT ;  /* 0x00000024000f7812 */ /* 0x140fe400078efe05 */
        /* <DEDUP_REMOVED lines=67> */
[--C-:B------:R-:W-:Y:S02]  /*d0a0*/  LOP3.LUT R220, R0, 0xae, R5.reuse, 0xfe, !PT ;  /* 0x000000ae00dc7812 */ /* 0x100fe400078efe05 */
[----:B--2---:R-:W-:Y:S02]  /*d0b0*/  ISETP.GE.AND P0, PT, R250, R188, PT ;  /* 0x000000bcfa00720c */ /* 0x004fe40003f06270 */
        /* <DEDUP_REMOVED lines=32> */
[----:B------:R-:W2:Y:S01]  /*d2c0*/  LDL.LU R5, [R1+0xcc] ;  /* 0x0000cc0001057983 */ /* 0x000ea20000300800 */
[----:B------:R-:W-:Y:S02]  /*d2d0*/  WARPGROUP.DEPBAR.LE gsb0, 0x0 ;  /* 0x00008000000079c5 */ /* 0x000fe40000010000 */
[----:B------:R-:W-:-:S04]  /*d2e0*/  DEPBAR.LE SB0, 0x0 ;  /* 0x000080000000791a */ /* 0x000fc80000000000 */
[----:B---3--:R-:W1:Y:S01]  /*d2f0*/  S2R R221, SR_TID.X ;  /* 0x0000000000dd7919 */ /* 0x008e620000002100 */
[----:B------:R-:W-:Y:S01]  /*d300*/  LOP3.LUT R217, R217, 0x70, RZ, 0xc0, !PT ;  /* 0x00000070d9d97812 */ /* 0x000fe200078ec0ff */
[----:B------:R-:W-:Y:S01]  /*d310*/  BAR.SYNC.DEFER_BLOCKING 0x0 ;  /* 0x0000000000007b1d */ /* 0x000fe20000010000 */
[----:B------:R-:W-:Y:S02]  /*d320*/  ISETP.LT.AND P4, PT, R158, UR4, !P0 ;  /* 0x000000049e007c0c */ /* 0x000fe4000c781270 */
[----:B------:R-:W-:-:S05]  /*d330*/  ISETP.LT.AND P3, PT, R208, UR5, !P0 ;  /* 0x00000005d0007c0c */ /* 0x000fca000c761270 */
[----:B------:R-:W3:Y:S01]  /*d340*/  LDC R208, c[0x0][0x248] ;  /* 0x00009200ffd07b82 */ /* 0x000ee20000000800 */
[----:B------:R-:W-:Y:S01]  /*d350*/  ULDC UR4, c[0x0][0x244] ;  /* 0x0000910000047ab9 */ /* 0x000fe20000000800 */
[----:B--2---:R-:W-:Y:S01]  /*d360*/  ISETP.LT.AND P2, PT, R2, R5, !P0 ;  /* 0x000000050200720c */ /* 0x004fe20004741270 */
[----:B------:R-:W-:-:S05]  /*d370*/  IMAD.IADD R5, R217, 0x1, R215 ;  /* 0x00000001d9057824 */ /* 0x000fca00078e02d7 */
[----:B------:R-:W-:Y:S01]  /*d380*/  STSM.16.M88.4 [R5], R24 ;  /* 0x0000001805007844 */ /* 0x000fe20000000200 */
[----:B-1----:R-:W-:-:S04]  /*d390*/  LOP3.LUT R215, R221, 0x7f, RZ, 0xc0, !PT ;  /* 0x0000007fddd77812 */ /* 0x002fc800078ec0ff */
[----:B------:R-:W-:Y:S01]  /*d3a0*/  LEA R158, R215, UR7, 0x4 ;  /* 0x00000007d79e7c11 */ /* 0x000fe2000f8e20ff */
[----:B------:R-:W-:Y:S01]  /*d3b0*/  BAR.SYNC.DEFER_BLOCKING 0x0 ;  /* 0x0000000000007b1d */ /* 0x000fe20000010000 */
[----:B------:R-:W-:Y:S02]  /*d3c0*/  IMAD R217, R250, UR4, RZ ;  /* 0x00000004fad97c24 */ /* 0x000fe4000f8e02ff */
[----:B---3--:R-:W-:-:S03]  /*d3d0*/  IMAD R221, R2, R208, RZ ;  /* 0x000000d002dd7224 */ /* 0x008fc600078e02ff */
[----:B------:R-:W-:Y:S01]  /*d3e0*/  ULDC.64 UR6, c[0x0][0x220] ;  /* 0x0000880000067ab9 */ /* 0x000fe20000000a00 */
[----:B------:R-:W-:Y:S01]  /*d3f0*/  ULDC UR4, c[0x0][0x22c] ;  /* 0x00008b0000047ab9 */ /* 0x000fe20000000800 */
[----:B------:R-:W1:Y:S01]  /*d400*/  LDS.128 R24, [R158] ;  /* 0x000000009e187984 */ /* 0x000e620000000c00 */
[----:B------:R-:W-:Y:S06]  /*d410*/  BAR.SYNC.DEFER_BLOCKING 0x0 ;  /* 0x0000000000007b1d */ /* 0x000fec0000010000 */
[----:B------:R-:W-:Y:S02]  /*d420*/  STSM.16.M88.4 [R5], R28 ;  /* 0x0000001c05007844 */ /* 0x000fe40000000200 */
[----:B------:R-:W-:Y:S06]  /*d430*/  BAR.SYNC.DEFER_BLOCKING 0x0 ;  /* 0x0000000000007b1d */ /* 0x000fec0000010000 */
[----:B------:R-:W2:Y:S02]  /*d440*/  LDS.128 R28, [R158] ;  /* 0x000000009e1c7984 */ /* 0x000ea40000000c00 */
[----:B------:R-:W-:Y:S06]  /*d450*/  BAR.SYNC.DEFER_BLOCKING 0x0 ;  /* 0x0000000000007b1d */ /* 0x000fec0000010000 */
[----:B------:R-:W-:Y:S02]  /*d460*/  STSM.16.M88.4 [R5], R32 ;  /* 0x0000002005007844 */ /* 0x000fe40000000200 */
[----:B------:R-:W-:Y:S06]  /*d470*/  BAR.SYNC.DEFER_BLOCKING 0x0 ;  /* 0x0000000000007b1d */ /* 0x000fec0000010000 */
[----:B------:R-:W3:Y:S02]  /*d480*/  LDS.128 R32, [R158] ;  /* 0x000000009e207984 */ /* 0x000ee40000000c00 */
[----:B------:R-:W-:Y:S06]  /*d490*/  BAR.SYNC.DEFER_BLOCKING 0x0 ;  /* 0x0000000000007b1d */ /* 0x000fec0000010000 */
[----:B------:R-:W-:Y:S02]  /*d4a0*/  STSM.16.M88.4 [R5], R36 ;  /* 0x0000002405007844 */ /* 0x000fe40000000200 */
[----:B------:R-:W-:Y:S06]  /*d4b0*/  BAR.SYNC.DEFER_BLOCKING 0x0 ;  /* 0x0000000000007b1d */ /* 0x000fec0000010000 */
[----:B------:R-:W4:Y:S02]  /*d4c0*/  LDS.128 R36, [R158] ;  /* 0x000000009e247984 */ /* 0x000f240000000c00 */
[----:B------:R-:W-:Y:S06]  /*d4d0*/  BAR.SYNC.DEFER_BLOCKING 0x0 ;  /* 0x0000000000007b1d */ /* 0x000fec0000010000 */
[----:B------:R-:W-:Y:S02]  /*d4e0*/  STSM.16.M88.4 [R5], R40 ;  /* 0x0000002805007844 */ /* 0x000fe40000000200 */
[----:B------:R-:W-:Y:S06]  /*d4f0*/  BAR.SYNC.DEFER_BLOCKING 0x0 ;  /* 0x0000000000007b1d */ /* 0x000fec0000010000 */
[----:B------:R-:W5:Y:S02]  /*d500*/  LDS.128 R40, [R158] ;  /* 0x000000009e287984 */ /* 0x000f640000000c00 */
        /* <DEDUP_REMOVED lines=104> */
[----:B------:R-:W-:Y:S01]  /*db90*/  BAR.SYNC.DEFER_BLOCKING 0x0 ;  /* 0x0000000000007b1d */ /* 0x000fe20000010000 */
[----:B------:R-:W-:Y:S01]  /*dba0*/  LEA R215, P1, R217, UR6, 0x2 ;  /* 0x00000006d9d77c11 */ /* 0x000fe2000f8210ff */
[----:B------:R-:W-:-:S03]  /*dbb0*/  IMAD R250, R3, R208, RZ ;  /* 0x000000d003fa7224 */ /* 0x000fc600078e02ff */
[----:B------:R-:W-:Y:S02]  /*dbc0*/  LEA.HI.X.SX32 R217, R217, UR7, 0x2, P1 ;  /* 0x00000007d9d97c11 */ /* 0x000fe400088f16ff */
[----:B------:R-:W-:Y:S01]  /*dbd0*/  LEA R2, P1, R221, R215, 0x2 ;  /* 0x000000d7dd027211 */ /* 0x000fe200078210ff */
[----:B------:R1:W-:Y:S01]  /*dbe0*/  STSM.16.M88.4 [R5], R148 ;  /* 0x0000009405007844 */ /* 0x0003e20000000200 */
[----:B------:R-:W-:Y:S01]  /*dbf0*/  BAR.SYNC.DEFER_BLOCKING 0x0 ;  /* 0x0000000000007b1d */ /* 0x000fe20000010000 */
[----:B------:R-:W-:Y:S02]  /*dc00*/  ISETP.LT.AND P6, PT, R3, UR4, !P0 ;  /* 0x0000000403007c0c */ /* 0x000fe4000c7c1270 */
[----:B------:R-:W-:-:S03]  /*dc10*/  LEA.HI.X.SX32 R3, R221, R217, 0x2, P1 ;  /* 0x000000d9dd037211 */ /* 0x000fc600008f16ff */
[----:B------:R-:W-:Y:S02]  /*dc20*/  ULDC UR4, c[0x0][0x22c] ;  /* 0x00008b0000047ab9 */ /* 0x000fe40000000800 */
[C---:B------:R-:W-:Y:S01]  /*dc30*/  ISETP.LT.AND P1, PT, R155.reuse, UR4, !P0 ;  /* 0x000000049b007c0c */ /* 0x040fe2000c721270 */
[----:B------:R-:W-:Y:S01]  /*dc40*/  IMAD R155, R155, R208, RZ ;  /* 0x000000d09b9b7224 */ /* 0x000fe200078e02ff */
[----:B------:R-:W-:Y:S01]  /*dc50*/  ULDC UR4, c[0x0][0x22c] ;  /* 0x00008b0000047ab9 */ /* 0x000fe20000000800 */
[----:B-1----:R-:W-:-:S04]  /*dc60*/  LEA R148, P5, R250, R215, 0x2 ;  /* 0x000000d7fa947211 */ /* 0x002fc800078a10ff */
[----:B------:R-:W-:Y:S02]  /*dc70*/  LEA.HI.X.SX32 R149, R250, R217, 0x2, P5 ;  /* 0x000000d9fa957211 */ /* 0x000fe400028f16ff */
[C---:B------:R-:W-:Y:S01]  /*dc80*/  ISETP.LT.AND P5, PT, R157.reuse, UR4, !P0 ;  /* 0x000000049d007c0c */ /* 0x040fe2000c7a1270 */
[----:B------:R-:W-:Y:S01]  /*dc90*/  IMAD R157, R157, R208, RZ ;  /* 0x000000d09d9d7224 */ /* 0x000fe200078e02ff */
[----:B------:R-:W-:Y:S01]  /*dca0*/  ULDC UR4, c[0x0][0x22c] ;  /* 0x00008b0000047ab9 */ /* 0x000fe20000000800 */
[----:B------:R-:W5:Y:S04]  /*dcb0*/  LDL.LU R250, [R1] ;  /* 0x0000000001fa7983 */ /* 0x000f680000300800 */
[----:B------:R1:W-:Y:S04]  /*dcc0*/  @P2 STG.E desc[UR16][R2.64], R24 ;  /* 0x0000001802002986 */ /* 0x0003e8000c101910 */
[----:B------:R2:W-:Y:S01]  /*dcd0*/  @P6 STG.E desc[UR16][R148.64], R25 ;  /* 0x0000001994006986 */ /* 0x0005e2000c101910 */
[----:B-1----:R-:W-:-:S02]  /*dce0*/  LEA R2, P2, R155, R215, 0x2 ;  /* 0x000000d79b027211 */ /* 0x002fc400078410ff */
[----:B------:R-:W-:Y:S02]  /*dcf0*/  LEA R24, P6, R157, R215, 0x2 ;  /* 0x000000d79d187211 */ /* 0x000fe400078c10ff */
[-C--:B------:R-:W-:Y:S02]  /*dd00*/  LEA.HI.X.SX32 R3, R155, R217.reuse, 0x2, P2 ;  /* 0x000000d99b037211 */ /* 0x080fe400010f16ff */
[C---:B------:R-:W-:Y:S01]  /*dd10*/  ISETP.LT.AND P2, PT, R156.reuse, UR4, !P0 ;  /* 0x000000049c007c0c */ /* 0x040fe2000c741270 */
[-C--:B------:R-:W-:Y:S01]  /*dd20*/  IMAD R156, R156, R208.reuse, RZ ;  /* 0x000000d09c9c7224 */ /* 0x080fe200078e02ff */
[----:B------:R-:W-:Y:S01]  /*dd30*/  ULDC UR4, c[0x0][0x22c] ;  /* 0x00008b0000047ab9 */ /* 0x000fe20000000800 */
[----:B--2---:R-:W-:Y:S01]  /*dd40*/  LEA.HI.X.SX32 R25, R157, R217, 0x2, P6 ;  /* 0x000000d99d197211 */ /* 0x004fe200030f16ff */
[----:B------:R1:W-:Y:S01]  /*dd50*/  @P1 STG.E desc[UR16][R2.64], R26 ;  /* 0x0000001a02001986 */ /* 0x0003e2000c101910 */
[C---:B------:R-:W-:Y:S01]  /*dd60*/  ISETP.LT.AND P6, PT, R154.reuse, UR4, !P0 ;  /* 0x000000049a007c0c */ /* 0x040fe2000c7c1270 */
[-C--:B------:R-:W-:Y:S01]  /*dd70*/  IMAD R154, R154, R208.reuse, RZ ;  /* 0x000000d09a9a7224 */ /* 0x080fe200078e02ff */
[----:B------:R-:W-:Y:S01]  /*dd80*/  ULDC UR4, c[0x0][0x22c] ;  /* 0x00008b0000047ab9 */ /* 0x000fe20000000800 */
[----:B------:R2:W-:Y:S04]  /*dd90*/  @P5 STG.E desc[UR16][R24.64], R27 ;  /* 0x0000001b18005986 */ /* 0x0005e8000c101910 */
[----:B------:R-:W5:Y:S01]  /*dda0*/  LDL.LU R155, [R1+0x8] ;  /* 0x00000800019b7983 */ /* 0x000f620000300800 */
[----:B-1----:R-:W-:Y:S01]  /*ddb0*/  LEA R2, P1, R156, R215, 0x2 ;  /* 0x000000d79c027211 */ /* 0x002fe200078210ff */
[----:B------:R-:W-:-:S02]  /*ddc0*/  IMAD R26, R23, R208, RZ ;  /* 0x000000d0171a7224 */ /* 0x000fc400078e02ff */
[----:B------:R-:W5:Y:S01]  /*ddd0*/  LDL.LU R157, [R1+0x10] ;  /* 0x00001000019d7983 */ /* 0x000f620000300800 */
[----:B------:R-:W-:Y:S02]  /*dde0*/  LEA.HI.X.SX32 R3, R156, R217, 0x2, P1 ;  /* 0x000000d99c037211 */ /* 0x000fe400008f16ff */
[C---:B------:R-:W-:Y:S01]  /*ddf0*/  ISETP.LT.AND P1, PT, R153.reuse, UR4, !P0 ;  /* 0x0000000499007c0c */ /* 0x040fe2000c721270 */
[-C--:B------:R-:W-:Y:S01]  /*de00*/  IMAD R153, R153, R208.reuse, RZ ;  /* 0x000000d099997224 */ /* 0x080fe200078e02ff */
[C---:B--2---:R-:W-:Y:S01]  /*de10*/  LEA R24, P5, R154.reuse, R215, 0x2 ;  /* 0x000000d79a187211 */ /* 0x044fe200078a10ff */
[----:B------:R-:W-:Y:S01]  /*de20*/  ULDC UR4, c[0x0][0x22c] ;  /* 0x00008b0000047ab9 */ /* 0x000fe20000000800 */
[----:B------:R1:W-:Y:S02]  /*de30*/  @P2 STG.E desc[UR16][R2.64], R28 ;  /* 0x0000001c02002986 */ /* 0x0003e4000c101910 */
[----:B------:R-:W-:Y:S02]  /*de40*/  LEA.HI.X.SX32 R25, R154, R217, 0x2, P5 ;  /* 0x000000d99a197211 */ /* 0x000fe400028f16ff */
        /* <DEDUP_REMOVED lines=9> */
[----:B------:R-:W-:Y:S01]  /*dee0*/  ISETP.LT.AND P2, PT, R23, UR4, !P0 ;  /* 0x0000000417007c0c */ /* 0x000fe2000c741270 */
[----:B------:R-:W-:Y:S01]  /*def0*/  ULDC UR4, c[0x0][0x22c] ;  /* 0x00008b0000047ab9 */ /* 0x000fe20000000800 */
[C---:B--2---:R-:W-:Y:S01]  /*df00*/  LEA R24, P6, R152.reuse, R215, 0x2 ;  /* 0x000000d798187211 */ /* 0x044fe200078c10ff */
[----:B------:R1:W-:Y:S03]  /*df10*/  @P1 STG.E desc[UR16][R2.64], R30 ;  /* 0x0000001e02001986 */ /* 0x0003e6000c101910 */
[----:B------:R-:W-:Y:S02]  /*df20*/  LEA.HI.X.SX32 R25, R152, R217, 0x2, P6 ;  /* 0x000000d998197211 */ /* 0x000fe400030f16ff */
[----:B------:R-:W-:Y:S01]  /*df30*/  ISETP.LT.AND P6, PT, R22, UR4, !P0 ;  /* 0x0000000416007c0c */ /* 0x000fe2000c7c1270 */
[----:B------:R-:W-:Y:S01]  /*df40*/  ULDC UR4, c[0x0][0x22c] ;  /* 0x00008b0000047ab9 */ /* 0x000fe20000000800 */
[-C--:B-1----:R-:W-:Y:S01]  /*df50*/  LEA R2, P1, R26, R215.reuse, 0x2 ;  /* 0x000000d71a027211 */ /* 0x082fe200078210ff */
[----:B------:R1:W-:Y:S01]  /*df60*/  @P5 STG.E desc[UR16][R24.64], R31 ;  /* 0x0000001f18005986 */ /* 0x0003e2000c101910 */
[----:B------:R-:W-:-:S02]  /*df70*/  LEA R22, P5, R28, R215, 0x2 ;  /* 0x000000d71c167211 */ /* 0x000fc400078a10ff */
[-C--:B------:R-:W-:Y:S01]  /*df80*/  LEA.HI.X.SX32 R3, R26, R217.reuse, 0x2, P1 ;  /* 0x000000d91a037211 */ /* 0x080fe200008f16ff */
[CC--:B------:R-:W-:Y:S01]  /*df90*/  IMAD R26, R21.reuse, R208.reuse, RZ ;  /* 0x000000d0151a7224 */ /* 0x0c0fe200078e02ff */
[----:B------:R-:W-:Y:S01]  /*dfa0*/  ISETP.LT.AND P1, PT, R21, UR4, !P0 ;  /* 0x0000000415007c0c */ /* 0x000fe2000c721270 */
[----:B------:R-:W-:Y:S01]  /*dfb0*/  ULDC UR4, c[0x0][0x22c] ;  /* 0x00008b0000047ab9 */ /* 0x000fe20000000800 */
[----:B------:R-:W-:Y:S01]  /*dfc0*/  LEA.HI.X.SX32 R23, R28, R217, 0x2, P5 ;  /* 0x000000d91c177211 */ /* 0x000fe200028f16ff */
[----:B---3--:R2:W-:Y:S01]  /*dfd0*/  @P2 STG.E desc[UR16][R2.64], R32 ;  /* 0x0000002002002986 */ /* 0x0085e2000c101910 */
[CC--:B------:R-:W-:Y:S01]  /*dfe0*/  IMAD R28, R20.reuse, R208.reuse, RZ ;  /* 0x000000d0141c7224 */ /* 0x0c0fe200078e02ff */
[----:B------:R-:W-:Y:S01]  /*dff0*/  ISETP.LT.AND P5, PT, R20, UR4, !P0 ;  /* 0x0000000414007c0c */ /* 0x000fe2000c7a1270 */
[----:B------:R-:W-:Y:S01]  /*e000*/  ULDC UR4, c[0x0][0x22c] ;  /* 0x00008b0000047ab9 */ /* 0x000fe20000000800 */
[----:B------:R3:W-:Y:S01]  /*e010*/  @P6 STG.E desc[UR16][R22.64], R33 ;  /* 0x0000002116006986 */ /* 0x0007e2000c101910 */
[----:B-1----:R-:W-:Y:S01]  /*e020*/  IMAD R24, R19, R208, RZ ;  /* 0x000000d013187224 */ /* 0x002fe200078e02ff */
[----:B------:R-:W-:-:S02]  /*e030*/  LEA R20, P6, R28, R215, 0x2 ;  /* 0x000000d71c147211 */ /* 0x000fc400078c10ff */
[----:B--2---:R-:W-:-:S04]  /*e040*/  LEA R2, P2, R26, R215, 0x2 ;  /* 0x000000d71a027211 */ /* 0x004fc800078410ff */
[-C--:B------:R-:W-:Y:S02]  /*e050*/  LEA.HI.X.SX32 R3, R26, R217.reuse, 0x2, P2 ;  /* 0x000000d91a037211 */ /* 0x080fe400010f16ff */
[----:B------:R-:W-:Y:S01]  /*e060*/  ISETP.LT.AND P2, PT, R19, UR4, !P0 ;  /* 0x0000000413007c0c */ /* 0x000fe2000c741270 */
[----:B------:R-:W-:Y:S01]  /*e070*/  ULDC UR4, c[0x0][0x22c] ;  /* 0x00008b0000047ab9 */ /* 0x000fe20000000800 */
[----:B------:R-:W-:Y:S01]  /*e080*/  LEA.HI.X.SX32 R21, R28, R217, 0x2, P6 ;  /* 0x000000d91c157211 */ /* 0x000fe200030f16ff */
[----:B------:R1:W-:Y:S01]  /*e090*/  @P1 STG.E desc[UR16][R2.64], R34 ;  /* 0x0000002202001986 */ /* 0x0003e2000c101910 */
[CC--:B------:R-:W-:Y:S01]  /*e0a0*/  IMAD R26, R18.reuse, R208.reuse, RZ ;  /* 0x000000d0121a7224 */ /* 0x0c0fe200078e02ff */
[----:B------:R-:W-:Y:S01]  /*e0b0*/  ISETP.LT.AND P6, PT, R18, UR4, !P0 ;  /* 0x0000000412007c0c */ /* 0x000fe2000c7c1270 */
[----:B------:R-:W-:Y:S01]  /*e0c0*/  ULDC UR4, c[0x0][0x22c] ;  /* 0x00008b0000047ab9 */ /* 0x000fe20000000800 */
[----:B------:R2:W-:Y:S01]  /*e0d0*/  @P5 STG.E desc[UR16][R20.64], R35 ;  /* 0x0000002314005986 */ /* 0x0005e2000c101910 */
[----:B---3--:R-:W-:Y:S01]  /*e0e0*/  IMAD R22, R17, R208, RZ ;  /* 0x000000d011167224 */ /* 0x008fe200078e02ff */
[----:B------:R-:W-:-:S02]  /*e0f0*/  LEA R18, P5, R26, R215, 0x2 ;  /* 0x000000d71a127211 */ /* 0x000fc400078a10ff */
[----:B-1----:R-:W-:-:S04]  /*e100*/  LEA R2, P1, R24, R215, 0x2 ;  /* 0x000000d718027211 */ /* 0x002fc800078210ff */
[-C--:B------:R-:W-:Y:S02]  /*e110*/  LEA.HI.X.SX32 R3, R24, R217.reuse, 0x2, P1 ;  /* 0x000000d918037211 */ /* 0x080fe400008f16ff */
[----:B------:R-:W-:Y:S01]  /*e120*/  ISETP.LT.AND P1, PT, R17, UR4, !P0 ;  /* 0x0000000411007c0c */ /* 0x000fe2000c721270 */
[----:B------:R-:W-:Y:S01]  /*e130*/  ULDC UR4, c[0x0][0x22c] ;  /* 0x00008b0000047ab9 */ /* 0x000fe20000000800 */
[----:B------:R-:W-:Y:S01]  /*e140*/  LEA.HI.X.SX32 R19, R26, R217, 0x2, P5 ;  /* 0x000000d91a137211 */ /* 0x000fe200028f16ff */
[----:B----4-:R1:W-:Y:S01]  /*e150*/  @P2 STG.E desc[UR16][R2.64], R36 ;  /* 0x0000002402002986 */ /* 0x0103e2000c101910 */
[C---:B------:R-:W-:Y:S01]  /*e160*/  IMAD R24, R16.reuse, R208, RZ ;  /* 0x000000d010187224 */ /* 0x040fe200078e02ff */
[----:B------:R-:W-:Y:S01]  /*e170*/  ISETP.LT.AND P5, PT, R16, UR4, !P0 ;  /* 0x0000000410007c0c */ /* 0x000fe2000c7a1270 */
[----:B--2---:R-:W-:Y:S01]  /*e180*/  IMAD R20, R208, 0x20, R221 ;  /* 0x00000020d0147824 */ /* 0x004fe200078e02dd */
[----:B------:R2:W-:Y:S01]  /*e190*/  @P6 STG.E desc[UR16][R18.64], R37 ;  /* 0x0000002512006986 */ /* 0x0005e2000c101910 */
[----:B------:R-:W-:Y:S01]  /*e1a0*/  ULDC UR4, c[0x0][0x22c] ;  /* 0x00008b0000047ab9 */ /* 0x000fe20000000800 */
[----:B------:R-:W-:-:S02]  /*e1b0*/  LEA R16, P6, R24, R215, 0x2 ;  /* 0x000000d718107211 */ /* 0x000fc400078c10ff */
[----:B-1----:R-:W-:-:S04]  /*e1c0*/  LEA R2, P2, R22, R215, 0x2 ;  /* 0x000000d716027211 */ /* 0x002fc800078410ff */
[-C--:B------:R-:W-:Y:S01]  /*e1d0*/  LEA.HI.X.SX32 R3, R22, R217.reuse, 0x2, P2 ;  /* 0x000000d916037211 */ /* 0x080fe200010f16ff */
[----:B------:R-:W-:Y:S01]  /*e1e0*/  IMAD R22, R208, 0x2, R20 ;  /* 0x00000002d0167824 */ /* 0x000fe200078e0214 */
[----:B------:R-:W-:-:S03]  /*e1f0*/  LEA.HI.X.SX32 R17, R24, R217, 0x2, P6 ;  /* 0x000000d918117211 */ /* 0x000fc600030f16ff */
[----:B------:R1:W-:Y:S01]  /*e200*/  @P1 STG.E desc[UR16][R2.64], R38 ;  /* 0x0000002602001986 */ /* 0x0003e2000c101910 */
[----:B------:R-:W-:Y:S01]  /*e210*/  ISETP.LT.AND P2, PT, R15, UR4, !P0 ;  /* 0x000000040f007c0c */ /* 0x000fe2000c741270 */
[----:B------:R-:W-:Y:S01]  /*e220*/  ULDC UR4, c[0x0][0x22c] ;  /* 0x00008b0000047ab9 */ /* 0x000fe20000000800 */
[----:B--2---:R-:W-:Y:S01]  /*e230*/  IMAD R18, R208, 0x2, R22 ;  /* 0x00000002d0127824 */ /* 0x004fe200078e0216 */
[----:B------:R-:W-:Y:S01]  /*e240*/  ISETP.LT.AND P6, PT, R14, UR4, !P0 ;  /* 0x000000040e007c0c */ /* 0x000fe2000c7c1270 */
[----:B------:R2:W-:Y:S01]  /*e250*/  @P5 STG.E desc[UR16][R16.64], R39 ;  /* 0x0000002710005986 */ /* 0x0005e2000c101910 */
[-C--:B------:R-:W-:Y:S01]  /*e260*/  LEA R14, P5, R22, R215.reuse, 0x2 ;  /* 0x000000d7160e7211 */ /* 0x080fe200078a10ff */
[----:B------:R-:W-:Y:S01]  /*e270*/  ULDC UR4, c[0x0][0x22c] ;  /* 0x00008b0000047ab9 */ /* 0x000fe20000000800 */
[----:B-1----:R-:W-:-:S04]  /*e280*/  LEA R2, P1, R20, R215, 0x2 ;  /* 0x000000d714027211 */ /* 0x002fc800078210ff */
[-C--:B------:R-:W-:Y:S01]  /*e290*/  LEA.HI.X.SX32 R3, R20, R217.reuse, 0x2, P1 ;  /* 0x000000d914037211 */ /* 0x080fe200008f16ff */
[----:B------:R-:W-:Y:S01]  /*e2a0*/  IMAD R20, R208, 0x2, R18 ;  /* 0x00000002d0147824 */ /* 0x000fe200078e0212 */
[----:B------:R-:W-:-:S03]  /*e2b0*/  LEA.HI.X.SX32 R15, R22, R217, 0x2, P5 ;  /* 0x000000d9160f7211 */ /* 0x000fc600028f16ff */
[----:B-----5:R1:W-:Y:S01]  /*e2c0*/  @P4 STG.E desc[UR16][R2.64], R40 ;  /* 0x0000002802004986 */ /* 0x0203e2000c101910 */
        /* <DEDUP_REMOVED lines=49> */
[----:B--2---:R-:W-:Y:S01]  /*e5e0*/  IMAD R8, R208, 0x2, R12 ;  /* 0x00000002d0087824 */ /* 0x004fe200078e020c */
[----:B------:R-:W-:Y:S01]  /*e5f0*/  ULDC UR4, c[0x0][0x22c] ;  /* 0x00008b0000047ab9 */ /* 0x000fe20000000800 */
[----:B------:R2:W-:Y:S01]  /*e600*/  @P6 STG.E desc[UR16][R6.64], R49 ;  /* 0x0000003106006986 */ /* 0x0005e2000c101910 */
[-C--:B------:R-:W-:Y:S02]  /*e610*/  LEA R4, P6, R12, R215.reuse, 0x2 ;  /* 0x000000d70c047211 */ /* 0x080fe400078c10ff */
        /* <DEDUP_REMOVED lines=8> */
[----:B------:R2:W-:Y:S01]  /*e6a0*/  @P5 STG.E desc[UR16][R4.64], R51 ;  /* 0x0000003304005986 */ /* 0x0005e2000c101910 */
[----:B------:R-:W-:Y:S01]  /*e6b0*/  ISETP.LT.AND P2, PT, R160, UR4, !P0 ;  /* 0x00000004a0007c0c */ /* 0x000fe2000c741270 */
[----:B------:R-:W-:Y:S01]  /*e6c0*/  ULDC UR4, c[0x0][0x22c] ;  /* 0x00008b0000047ab9 */ /* 0x000fe20000000800 */
[----:B-1----:R-:W-:-:S04]  /*e6d0*/  LEA R2, P1, R8, R215, 0x2 ;  /* 0x000000d708027211 */ /* 0x002fc800078210ff */
[----:B------:R-:W-:Y:S02]  /*e6e0*/  LEA.HI.X.SX32 R3, R8, R217, 0x2, P1 ;  /* 0x000000d908037211 */ /* 0x000fe400008f16ff */
[----:B--2---:R-:W-:Y:S01]  /*e6f0*/  LEA R4, P5, R10, R215, 0x2 ;  /* 0x000000d70a047211 */ /* 0x004fe200078a10ff */
[----:B------:R-:W-:Y:S02]  /*e700*/  IMAD R8, R208, 0x2, R6 ;  /* 0x00000002d0087824 */ /* 0x000fe400078e0206 */
[----:B------:R1:W-:Y:S01]  /*e710*/  @P4 STG.E desc[UR16][R2.64], R52 ;  /* 0x0000003402004986 */ /* 0x0003e2000c101910 */
[----:B------:R-:W-:Y:S02]  /*e720*/  LEA.HI.X.SX32 R5, R10, R217, 0x2, P5 ;  /* 0x000000d90a057211 */ /* 0x000fe400028f16ff */
[----:B------:R-:W-:Y:S01]  /*e730*/  ISETP.LT.AND P6, PT, R161, UR4, !P0 ;  /* 0x00000004a1007c0c */ /* 0x000fe2000c7c1270 */
[----:B------:R-:W-:Y:S02]  /*e740*/  ULDC UR4, c[0x0][0x22c] ;  /* 0x00008b0000047ab9 */ /* 0x000fe40000000800 */
[----:B------:R2:W-:Y:S01]  /*e750*/  @P3 STG.E desc[UR16][R4.64], R53 ;  /* 0x0000003504003986 */ /* 0x0005e2000c101910 */
[----:B-1----:R-:W-:-:S02]  /*e760*/  LEA R2, P4, R6, R215, 0x2 ;  /* 0x000000d706027211 */ /* 0x002fc400078810ff */
[----:B------:R-:W-:Y:S01]  /*e770*/  ISETP.LT.AND P1, PT, R162, UR4, !P0 ;  /* 0x00000004a2007c0c */ /* 0x000fe2000c721270 */
[----:B------:R-:W-:Y:S01]  /*e780*/  ULDC UR4, c[0x0][0x22c] ;  /* 0x00008b0000047ab9 */ /* 0x000fe20000000800 */
[----:B------:R-:W-:Y:S01]  /*e790*/  LEA.HI.X.SX32 R3, R6, R217, 0x2, P4 ;  /* 0x000000d906037211 */ /* 0x000fe200020f16ff */
[----:B------:R-:W-:Y:S01]  /*e7a0*/  IMAD R6, R208, 0x2, R8 ;  /* 0x00000002d0067824 */ /* 0x000fe200078e0208 */
[----:B--2---:R-:W-:-:S03]  /*e7b0*/  LEA R4, P3, R8, R215, 0x2 ;  /* 0x000000d708047211 */ /* 0x004fc600078610ff */
[----:B------:R1:W-:Y:S01]  /*e7c0*/  @P2 STG.E desc[UR16][R2.64], R54 ;  /* 0x0000003602002986 */ /* 0x0003e2000c101910 */
[----:B------:R-:W-:Y:S01]  /*e7d0*/  LEA.HI.X.SX32 R5, R8, R217, 0x2, P3 ;  /* 0x000000d908057211 */ /* 0x000fe200018f16ff */
[----:B------:R-:W-:Y:S01]  /*e7e0*/  IMAD R8, R208, 0x2, R6 ;  /* 0x00000002d0087824 */ /* 0x000fe200078e0206 */
[----:B------:R-:W-:Y:S01]  /*e7f0*/  ISETP.LT.AND P5, PT, R163, UR4, !P0 ;  /* 0x00000004a3007c0c */ /* 0x000fe2000c7a1270 */
[----:B------:R-:W-:Y:S02]  /*e800*/  ULDC UR4, c[0x0][0x22c] ;  /* 0x00008b0000047ab9 */ /* 0x000fe40000000800 */
[----:B------:R2:W-:Y:S01]  /*e810*/  @P6 STG.E desc[UR16][R4.64], R55 ;  /* 0x0000003704006986 */ /* 0x0005e2000c101910 */
[----:B-1----:R-:W-:Y:S02]  /*e820*/  LEA R2, P2, R6, R215, 0x2 ;  /* 0x000000d706027211 */ /* 0x002fe400078410ff */
        /* <DEDUP_REMOVED lines=67> */
[C---:B------:R-:W-:Y:S01]  /*ec60*/  IMAD R8, R208.reuse, 0x2, R6 ;  /* 0x00000002d0087824 */ /* 0x040fe200078e0206 */
[----:B------:R-:W-:Y:S01]  /*ec70*/  ISETP.LT.AND P5, PT, R175, UR4, !P0 ;  /* 0x00000004af007c0c */ /* 0x000fe2000c7a1270 */
[----:B------:R-:W-:Y:S02]  /*ec80*/  ULDC UR4, c[0x0][0x22c] ;  /* 0x00008b0000047ab9 */ /* 0x000fe40000000800 */
[----:B------:R2:W-:Y:S01]  /*ec90*/  @P6 STG.E desc[UR16][R4.64], R67 ;  /* 0x0000004304006986 */ /* 0x0005e2000c101910 */
[----:B------:R-:W-:Y:S01]  /*eca0*/  IMAD R10, R208, 0x2, R8 ;  /* 0x00000002d00a7824 */ /* 0x000fe200078e0208 */
[----:B-1----:R-:W-:Y:S02]  /*ecb0*/  LEA R2, P2, R6, R215, 0x2 ;  /* 0x000000d706027211 */ /* 0x002fe400078410ff */
[----:B------:R-:W-:Y:S01]  /*ecc0*/  ISETP.LT.AND P4, PT, R176, UR4, !P0 ;  /* 0x00000004b0007c0c */ /* 0x000fe2000c781270 */
[----:B------:R-:W-:Y:S01]  /*ecd0*/  ULDC UR4, c[0x0][0x22c] ;  /* 0x00008b0000047ab9 */ /* 0x000fe20000000800 */
[----:B------:R-:W-:-:S02]  /*ece0*/  LEA.HI.X.SX32 R3, R6, R217, 0x2, P2 ;  /* 0x000000d906037211 */ /* 0x000fc400010f16ff */
[----:B--2---:R-:W-:Y:S01]  /*ecf0*/  LEA R4, P6, R8, R215, 0x2 ;  /* 0x000000d708047211 */ /* 0x004fe200078c10ff */
[----:B------:R-:W-:Y:S02]  /*ed00*/  IMAD R12, R208, 0x2, R10 ;  /* 0x00000002d00c7824 */ /* 0x000fe400078e020a */
[----:B------:R1:W-:Y:S01]  /*ed10*/  @P1 STG.E desc[UR16][R2.64], R68 ;  /* 0x0000004402001986 */ /* 0x0003e2000c101910 */
[----:B------:R-:W-:Y:S02]  /*ed20*/  LEA.HI.X.SX32 R5, R8, R217, 0x2, P6 ;  /* 0x000000d908057211 */ /* 0x000fe400030f16ff */
[C---:B------:R-:W-:Y:S02]  /*ed30*/  LEA R6, P1, R10.reuse, R215, 0x2 ;  /* 0x000000d70a067211 */ /* 0x040fe400078210ff */
[----:B------:R-:W-:Y:S01]  /*ed40*/  ISETP.LT.AND P3, PT, R177, UR4, !P0 ;  /* 0x00000004b1007c0c */ /* 0x000fe2000c761270 */
[----:B------:R-:W-:Y:S01]  /*ed50*/  ULDC UR4, c[0x0][0x22c] ;  /* 0x00008b0000047ab9 */ /* 0x000fe20000000800 */
[----:B------:R-:W-:Y:S01]  /*ed60*/  LEA.HI.X.SX32 R7, R10, R217, 0x2, P1 ;  /* 0x000000d90a077211 */ /* 0x000fe200008f16ff */
[----:B------:R2:W-:Y:S01]  /*ed70*/  @P5 STG.E desc[UR16][R4.64], R69 ;  /* 0x0000004504005986 */ /* 0x0005e2000c101910 */
[----:B------:R-:W-:Y:S01]  /*ed80*/  IMAD R10, R208, 0x2, R12 ;  /* 0x00000002d00a7824 */ /* 0x000fe200078e020c */
[----:B------:R-:W-:Y:S01]  /*ed90*/  ISETP.LT.AND P2, PT, R178, UR4, !P0 ;  /* 0x00000004b2007c0c */ /* 0x000fe2000c741270 */
[----:B------:R-:W-:Y:S01]  /*eda0*/  ULDC UR4, c[0x0][0x22c] ;  /* 0x00008b0000047ab9 */ /* 0x000fe20000000800 */
[-C--:B------:R-:W-:Y:S01]  /*edb0*/  LEA R8, P5, R12, R215.reuse, 0x2 ;  /* 0x000000d70c087211 */ /* 0x080fe200078a10ff */
[----:B------:R3:W-:Y:S01]  /*edc0*/  @P4 STG.E desc[UR16][R6.64], R70 ;  /* 0x0000004606004986 */ /* 0x0007e2000c101910 */
[----:B-1----:R-:W-:-:S02]  /*edd0*/  LEA R2, P4, R10, R215, 0x2 ;  /* 0x000000d70a027211 */ /* 0x002fc400078810ff */
[-C--:B------:R-:W-:Y:S01]  /*ede0*/  LEA.HI.X.SX32 R9, R12, R217.reuse, 0x2, P5 ;  /* 0x000000d90c097211 */ /* 0x080fe200028f16ff */
[----:B------:R-:W-:Y:S01]  /*edf0*/  IMAD R12, R208, 0x2, R10 ;  /* 0x00000002d00c7824 */ /* 0x000fe200078e020a */
[----:B------:R-:W-:Y:S01]  /*ee00*/  ISETP.LT.AND P6, PT, R179, UR4, !P0 ;  /* 0x00000004b3007c0c */ /* 0x000fe2000c7c1270 */
[----:B------:R-:W-:Y:S01]  /*ee10*/  ULDC UR4, c[0x0][0x22c] ;  /* 0x00008b0000047ab9 */ /* 0x000fe20000000800 */
[----:B------:R-:W-:Y:S01]  /*ee20*/  LEA.HI.X.SX32 R3, R10, R217, 0x2, P4 ;  /* 0x000000d90a037211 */ /* 0x000fe200020f16ff */
[----:B------:R1:W-:Y:S01]  /*ee30*/  @P3 STG.E desc[UR16][R8.64], R71 ;  /* 0x0000004708003986 */ /* 0x0003e2000c101910 */
[----:B------:R-:W-:Y:S01]  /*ee40*/  IMAD R10, R208, 0x2, R12 ;  /* 0x00000002d00a7824 */ /* 0x000fe200078e020c */
[----:B------:R-:W-:Y:S01]  /*ee50*/  ISETP.LT.AND P1, PT, R180, UR4, !P0 ;  /* 0x00000004b4007c0c */ /* 0x000fe2000c721270 */
[----:B------:R-:W-:Y:S01]  /*ee60*/  ULDC UR4, c[0x0][0x22c] ;  /* 0x00008b0000047ab9 */ /* 0x000fe20000000800 */
[-C--:B--2---:R-:W-:Y:S01]  /*ee70*/  LEA R4, P3, R12, R215.reuse, 0x2 ;  /* 0x000000d70c047211 */ /* 0x084fe200078610ff */
[----:B------:R2:W-:Y:S01]  /*ee80*/  @P2 STG.E desc[UR16][R2.64], R72 ;  /* 0x0000004802002986 */ /* 0x0005e2000c101910 */
[----:B---3--:R-:W-:-:S02]  /*ee90*/  LEA R6, P2, R10, R215, 0x2 ;  /* 0x000000d70a067211 */ /* 0x008fc400078410ff */
        /* <DEDUP_REMOVED lines=9> */
[-C--:B-1----:R-:W-:Y:S01]  /*ef30*/  LEA R8, P6, R12, R215.reuse, 0x2 ;  /* 0x000000d70c087211 */ /* 0x082fe200078c10ff */
[----:B------:R1:W-:Y:S01]  /*ef40*/  @P1 STG.E desc[UR16][R6.64], R74 ;  /* 0x0000004a06001986 */ /* 0x0003e2000c101910 */
[----:B--2---:R-:W-:-:S02]  /*ef50*/  LEA R2, P1, R10, R215, 0x2 ;  /* 0x000000d70a027211 */ /* 0x004fc400078210ff */
        /* <DEDUP_REMOVED lines=9> */
[-C--:B---3--:R-:W-:Y:S01]  /*eff0*/  LEA R4, P5, R12, R215.reuse, 0x2 ;  /* 0x000000d70c047211 */ /* 0x088fe200078a10ff */
        /* <DEDUP_REMOVED lines=347> */
[C---:B-1----:R-:W-:Y:S01]  /*105b0*/  LEA R8, P6, R12.reuse, R215, 0x2 ;  /* 0x000000d70c087211 */ /* 0x042fe200078c10ff */
[----:B------:R1:W-:Y:S01]  /*105c0*/  @P1 STG.E desc[UR16][R6.64], R134 ;  /* 0x0000008606001986 */ /* 0x0003e2000c101910 */
[----:B------:R-:W-:Y:S01]  /*105d0*/  ISETP.LT.AND P3, PT, R247, UR4, !P0 ;  /* 0x00000004f7007c0c */ /* 0x000fe2000c761270 */
[----:B------:R-:W-:Y:S01]  /*105e0*/  ULDC UR4, c[0x0][0x22c] ;  /* 0x00008b0000047ab9 */ /* 0x000fe20000000800 */
[----:B------:R-:W-:Y:S01]  /*105f0*/  LEA.HI.X.SX32 R9, R12, R217, 0x2, P6 ;  /* 0x000000d90c097211 */ /* 0x000fe200030f16ff */
[----:B------:R-:W-:Y:S01]  /*10600*/  IMAD R12, R208, 0x2, R10 ;  /* 0x00000002d00c7824 */ /* 0x000fe200078e020a */
[----:B--2---:R-:W-:-:S02]  /*10610*/  LEA R2, P1, R10, R215, 0x2 ;  /* 0x000000d70a027211 */ /* 0x004fc400078210ff */
[----:B------:R-:W-:Y:S01]  /*10620*/  ISETP.LT.AND P2, PT, R248, UR4, !P0 ;  /* 0x00000004f8007c0c */ /* 0x000fe2000c741270 */
[----:B------:R-:W-:Y:S01]  /*10630*/  ULDC UR4, c[0x0][0x22c] ;  /* 0x00008b0000047ab9 */ /* 0x000fe20000000800 */
[----:B------:R-:W-:Y:S01]  /*10640*/  LEA.HI.X.SX32 R3, R10, R217, 0x2, P1 ;  /* 0x000000d90a037211 */ /* 0x000fe200008f16ff */
[----:B------:R-:W-:Y:S01]  /*10650*/  IMAD R10, R208, 0x2, R12 ;  /* 0x00000002d00a7824 */ /* 0x000fe200078e020c */
[----:B------:R-:W-:Y:S01]  /*10660*/  ISETP.LT.AND P6, PT, R249, UR4, !P0 ;  /* 0x00000004f9007c0c */ /* 0x000fe2000c7c1270 */
[----:B------:R2:W-:Y:S01]  /*10670*/  @P5 STG.E desc[UR16][R8.64], R135 ;  /* 0x0000008708005986 */ /* 0x0005e2000c101910 */
[----:B------:R-:W-:Y:S01]  /*10680*/  ULDC UR4, c[0x0][0x22c] ;  /* 0x00008b0000047ab9 */ /* 0x000fe20000000800 */
[-C--:B---3--:R-:W-:Y:S02]  /*10690*/  LEA R4, P5, R12, R215.reuse, 0x2 ;  /* 0x000000d70c047211 */ /* 0x088fe400078a10ff */
[----:B------:R-:W-:Y:S01]  /*106a0*/  ISETP.LT.AND P1, PT, R251, UR4, !P0 ;  /* 0x00000004fb007c0c */ /* 0x000fe2000c721270 */
[----:B------:R3:W-:Y:S01]  /*106b0*/  @P4 STG.E desc[UR16][R2.64], R136 ;  /* 0x0000008802004986 */ /* 0x0007e2000c101910 */
[----:B------:R-:W-:Y:S01]  /*106c0*/  ULDC UR4, c[0x0][0x22c] ;  /* 0x00008b0000047ab9 */ /* 0x000fe20000000800 */
[----:B-1----:R-:W-:-:S02]  /*106d0*/  LEA R6, P4, R10, R215, 0x2 ;  /* 0x000000d70a067211 */ /* 0x002fc400078810ff */
[-C--:B------:R-:W-:Y:S02]  /*106e0*/  LEA.HI.X.SX32 R5, R12, R217.reuse, 0x2, P5 ;  /* 0x000000d90c057211 */ /* 0x080fe400028f16ff */
[----:B------:R-:W-:Y:S01]  /*106f0*/  ISETP.LT.AND P5, PT, R252, UR4, !P0 ;  /* 0x00000004fc007c0c */ /* 0x000fe2000c7a1270 */
[----:B------:R-:W-:Y:S01]  /*10700*/  ULDC UR4, c[0x0][0x22c] ;  /* 0x00008b0000047ab9 */ /* 0x000fe20000000800 */
[----:B------:R-:W-:Y:S02]  /*10710*/  LEA.HI.X.SX32 R7, R10, R217, 0x2, P4 ;  /* 0x000000d90a077211 */ /* 0x000fe400020f16ff */
[----:B------:R-:W-:Y:S01]  /*10720*/  ISETP.LT.AND P4, PT, R250, UR4, !P0 ;  /* 0x00000004fa007c0c */ /* 0x000fe2000c781270 */
[----:B------:R-:W-:Y:S01]  /*10730*/  IMAD R12, R208, 0x2, R10 ;  /* 0x00000002d00c7824 */ /* 0x000fe200078e020a */
[----:B------:R-:W4:Y:S01]  /*10740*/  LDL.LU R250, [R1+0x14] ;  /* 0x0000140001fa7983 */ /* 0x000f220000300800 */
[----:B------:R-:W-:-:S03]  /*10750*/  ULDC UR4, c[0x0][0x22c] ;  /* 0x00008b0000047ab9 */ /* 0x000fc60000000800 */
[----:B------:R1:W-:Y:S01]  /*10760*/  @P3 STG.E desc[UR16][R4.64], R137 ;  /* 0x0000008904003986 */ /* 0x0003e2000c101910 */
[----:B--2---:R-:W-:Y:S01]  /*10770*/  LEA R8, P3, R12, R215, 0x2 ;  /* 0x000000d70c087211 */ /* 0x004fe200078610ff */
[----:B------:R-:W-:-:S03]  /*10780*/  IMAD R10, R208, 0x2, R12 ;  /* 0x00000002d00a7824 */ /* 0x000fc600078e020c */
[----:B------:R-:W-:Y:S01]  /*10790*/  LEA.HI.X.SX32 R9, R12, R217, 0x2, P3 ;  /* 0x000000d90c097211 */ /* 0x000fe200018f16ff */
[----:B------:R-:W-:Y:S01]  /*107a0*/  IMAD R12, R208, 0x2, R10 ;  /* 0x00000002d00c7824 */ /* 0x000fe200078e020a */
[----:B------:R2:W-:Y:S01]  /*107b0*/  @P2 STG.E desc[UR16][R6.64], R138 ;  /* 0x0000008a06002986 */ /* 0x0005e2000c101910 */
[----:B---3--:R-:W-:-:S03]  /*107c0*/  LEA R2, P2, R10, R215, 0x2 ;  /* 0x000000d70a027211 */ /* 0x008fc600078410ff */
[----:B------:R3:W-:Y:S01]  /*107d0*/  @P6 STG.E desc[UR16][R8.64], R139 ;  /* 0x0000008b08006986 */ /* 0x0007e2000c101910 */
[----:B-1----:R-:W-:Y:S02]  /*107e0*/  LEA R4, P6, R12, R215, 0x2 ;  /* 0x000000d70c047211 */ /* 0x002fe400078c10ff */
[-C--:B------:R-:W-:Y:S01]  /*107f0*/  LEA.HI.X.SX32 R3, R10, R217.reuse, 0x2, P2 ;  /* 0x000000d90a037211 */ /* 0x080fe200010f16ff */
[----:B------:R-:W-:Y:S01]  /*10800*/  IMAD R10, R208, 0x2, R12 ;  /* 0x00000002d00a7824 */ /* 0x000fe200078e020c */
[----:B------:R-:W-:Y:S02]  /*10810*/  LEA.HI.X.SX32 R5, R12, R217, 0x2, P6 ;  /* 0x000000d90c057211 */ /* 0x000fe400030f16ff */
[----:B------:R-:W-:Y:S01]  /*10820*/  ISETP.LT.AND P3, PT, R154, UR4, !P0 ;  /* 0x000000049a007c0c */ /* 0x000fe2000c761270 */
[----:B------:R-:W-:Y:S01]  /*10830*/  @P1 STG.E desc[UR16][R2.64], R140 ;  /* 0x0000008c02001986 */ /* 0x000fe2000c101910 */
[----:B------:R-:W-:-:S03]  /*10840*/  ULDC UR4, c[0x0][0x22c] ;  /* 0x00008b0000047ab9 */ /* 0x000fc60000000800 */
[----:B------:R1:W-:Y:S01]  /*10850*/  @P5 STG.E desc[UR16][R4.64], R141 ;  /* 0x0000008d04005986 */ /* 0x0003e2000c101910 */
[C---:B--2---:R-:W-:Y:S02]  /*10860*/  LEA R6, P5, R10.reuse, R215, 0x2 ;  /* 0x000000d70a067211 */ /* 0x044fe400078a10ff */
[----:B------:R-:W-:Y:S01]  /*10870*/  ISETP.LT.AND P2, PT, R155, UR4, !P0 ;  /* 0x000000049b007c0c */ /* 0x000fe2000c741270 */
[----:B------:R-:W2:Y:S01]  /*10880*/  LDL.LU R154, [R1+0x18] ;  /* 0x00001800019a7983 */ /* 0x000ea20000300800 */
[----:B------:R-:W-:Y:S01]  /*10890*/  ULDC UR4, c[0x0][0x22c] ;  /* 0x00008b0000047ab9 */ /* 0x000fe20000000800 */
[----:B------:R-:W-:Y:S02]  /*108a0*/  LEA.HI.X.SX32 R7, R10, R217, 0x2, P5 ;  /* 0x000000d90a077211 */ /* 0x000fe400028f16ff */
[----:B------:R-:W-:Y:S01]  /*108b0*/  ISETP.LT.AND P1, PT, R156, UR4, !P0 ;  /* 0x000000049c007c0c */ /* 0x000fe2000c721270 */
[----:B------:R-:W5:Y:S01]  /*108c0*/  LDL.LU R155, [R1+0x1c] ;  /* 0x00001c00019b7983 */ /* 0x000f620000300800 */
[----:B------:R-:W-:-:S02]  /*108d0*/  ULDC UR4, c[0x0][0x22c] ;  /* 0x00008b0000047ab9 */ /* 0x000fc40000000800 */
[----:B------:R-:W-:Y:S01]  /*108e0*/  ISETP.LT.AND P5, PT, R157, UR4, !P0 ;  /* 0x000000049d007c0c */ /* 0x000fe2000c7a1270 */
[----:B------:R-:W-:Y:S01]  /*108f0*/  ULDC UR4, c[0x0][0x22c] ;  /* 0x00008b0000047ab9 */ /* 0x000fe20000000800 */
[----:B------:R1:W-:Y:S01]  /*10900*/  @P4 STG.E desc[UR16][R6.64], R142 ;  /* 0x0000008e06004986 */ /* 0x0003e2000c101910 */
[----:B------:R-:W-:-:S03]  /*10910*/  IMAD R12, R208, 0x2, R10 ;  /* 0x00000002d00c7824 */ /* 0x000fc600078e020a */
[----:B------:R-:W5:Y:S01]  /*10920*/  LDS.128 R156, [R158] ;  /* 0x000000009e9c7984 */ /* 0x000f620000000c00 */
[----:B----4-:R-:W-:Y:S01]  /*10930*/  ISETP.LT.AND P4, PT, R250, UR4, !P0 ;  /* 0x00000004fa007c0c */ /* 0x010fe2000c781270 */
[----:B------:R-:W-:Y:S02]  /*10940*/  IMAD R14, R208, 0x2, R12 ;  /* 0x00000002d00e7824 */ /* 0x000fe400078e020c */
[----:B------:R-:W4:Y:S01]  /*10950*/  LDL.LU R250, [R1+0x20] ;  /* 0x0000200001fa7983 */ /* 0x000f220000300800 */
[----:B---3--:R-:W-:Y:S01]  /*10960*/  LEA R8, P6, R12, R215, 0x2 ;  /* 0x000000d70c087211 */ /* 0x008fe200078c10ff */
[----:B------:R-:W-:Y:S01]  /*10970*/  ULDC UR4, c[0x0][0x22c] ;  /* 0x00008b0000047ab9 */ /* 0x000fe20000000800 */
[----:B------:R-:W-:Y:S02]  /*10980*/  IMAD R10, R208, 0x2, R14 ;  /* 0x00000002d00a7824 */ /* 0x000fe400078e020e */
[----:B------:R-:W-:Y:S02]  /*10990*/  LEA.HI.X.SX32 R9, R12, R217, 0x2, P6 ;  /* 0x000000d90c097211 */ /* 0x000fe400030f16ff */
[----:B------:R-:W-:Y:S01]  /*109a0*/  IMAD R12, R208, 0x2, R10 ;  /* 0x00000002d00c7824 */ /* 0x000fe200078e020a */
[----:B-1----:R-:W-:-:S02]  /*109b0*/  LEA R4, P6, R10, R215, 0x2 ;  /* 0x000000d70a047211 */ /* 0x002fc400078c10ff */
[----:B------:R1:W-:Y:S01]  /*109c0*/  @P3 STG.E desc[UR16][R8.64], R143 ;  /* 0x0000008f08003986 */ /* 0x0003e2000c101910 */
[----:B------:R-:W-:Y:S01]  /*109d0*/  LEA R2, P3, R14, R215, 0x2 ;  /* 0x000000d70e027211 */ /* 0x000fe200078610ff */
[----:B------:R-:W-:Y:S01]  /*109e0*/  IMAD R16, R208, 0x2, R12 ;  /* 0x00000002d0107824 */ /* 0x000fe200078e020c */
[-C--:B------:R-:W-:Y:S02]  /*109f0*/  LEA.HI.X.SX32 R5, R10, R217.reuse, 0x2, P6 ;  /* 0x000000d90a057211 */ /* 0x080fe400030f16ff */
[----:B------:R-:W-:Y:S01]  /*10a00*/  LEA.HI.X.SX32 R3, R14, R217, 0x2, P3 ;  /* 0x000000d90e037211 */ /* 0x000fe200018f16ff */
[----:B------:R-:W-:Y:S01]  /*10a10*/  IMAD R14, R208, 0x2, R16 ;  /* 0x00000002d00e7824 */ /* 0x000fe200078e0210 */
[----:B------:R-:W-:-:S03]  /*10a20*/  LEA R6, P6, R12, R215, 0x2 ;  /* 0x000000d70c067211 */ /* 0x000fc600078c10ff */
[----:B------:R3:W-:Y:S01]  /*10a30*/  @P2 STG.E desc[UR16][R2.64], R144 ;  /* 0x0000009002002986 */ /* 0x0007e2000c101910 */
[----:B------:R-:W-:-:S03]  /*10a40*/  IMAD R18, R208, 0x2, R14 ;  /* 0x00000002d0127824 */ /* 0x000fc600078e020e */
[----:B------:R5:W-:Y:S01]  /*10a50*/  @P1 STG.E desc[UR16][R4.64], R145 ;  /* 0x0000009104001986 */ /* 0x000be2000c101910 */
[----:B-1----:R-:W-:Y:S01]  /*10a60*/  LEA R8, P1, R16, R215, 0x2 ;  /* 0x000000d710087211 */ /* 0x002fe200078210ff */
[----:B------:R-:W-:Y:S01]  /*10a70*/  IMAD R20, R208, 0x2, R18 ;  /* 0x00000002d0147824 */ /* 0x000fe200078e0212 */
[-C--:B------:R-:W-:Y:S02]  /*10a80*/  LEA.HI.X.SX32 R7, R12, R217.reuse, 0x2, P6 ;  /* 0x000000d90c077211 */ /* 0x080fe400030f16ff */
[----:B--2---:R-:W-:Y:S01]  /*10a90*/  ISETP.LT.AND P3, PT, R154, UR4, !P0 ;  /* 0x000000049a007c0c */ /* 0x004fe2000c761270 */
[----:B------:R-:W-:Y:S01]  /*10aa0*/  ULDC UR4, c[0x0][0x22c] ;  /* 0x00008b0000047ab9 */ /* 0x000fe20000000800 */
[----:B------:R-:W-:Y:S01]  /*10ab0*/  LEA.HI.X.SX32 R9, R16, R217, 0x2, P1 ;  /* 0x000000d910097211 */ /* 0x000fe200008f16ff */
[----:B------:R-:W-:Y:S01]  /*10ac0*/  IMAD R208, R208, 0x2, R20 ;  /* 0x00000002d0d07824 */ /* 0x000fe200078e0214 */
[-C--:B---3--:R-:W-:Y:S02]  /*10ad0*/  LEA R2, P1, R18, R215.reuse, 0x2 ;  /* 0x000000d712027211 */ /* 0x088fe400078210ff */
[----:B------:R-:W-:-:S02]  /*10ae0*/  LEA R10, P6, R14, R215, 0x2 ;  /* 0x000000d70e0a7211 */ /* 0x000fc400078c10ff */
[----:B-----5:R-:W-:Y:S01]  /*10af0*/  ISETP.LT.AND P2, PT, R155, UR4, !P0 ;  /* 0x000000049b007c0c */ /* 0x020fe2000c741270 */
[----:B------:R-:W-:Y:S01]  /*10b00*/  ULDC UR4, c[0x0][0x22c] ;  /* 0x00008b0000047ab9 */ /* 0x000fe20000000800 */
[-C--:B------:R-:W-:Y:S02]  /*10b10*/  LEA.HI.X.SX32 R3, R18, R217.reuse, 0x2, P1 ;  /* 0x000000d912037211 */ /* 0x080fe400008f16ff */
[----:B------:R-:W-:Y:S02]  /*10b20*/  LEA.HI.X.SX32 R11, R14, R217, 0x2, P6 ;  /* 0x000000d90e0b7211 */ /* 0x000fe400030f16ff */
[----:B------:R-:W-:Y:S01]  /*10b30*/  ISETP.LT.AND P1, PT, R0, UR4, !P0 ;  /* 0x0000000400007c0c */ /* 0x000fe2000c721270 */
[----:B------:R-:W-:Y:S01]  /*10b40*/  ULDC UR4, c[0x0][0x22c] ;  /* 0x00008b0000047ab9 */ /* 0x000fe20000000800 */
[----:B------:R-:W-:-:S04]  /*10b50*/  LEA R12, P6, R208, R215, 0x2 ;  /* 0x000000d7d00c7211 */ /* 0x000fc800078c10ff */
[----:B------:R-:W-:Y:S02]  /*10b60*/  LEA.HI.X.SX32 R13, R208, R217, 0x2, P6 ;  /* 0x000000d9d00d7211 */ /* 0x000fe400030f16ff */
[C---:B------:R-:W-:Y:S01]  /*10b70*/  LEA R4, P6, R20.reuse, R215, 0x2 ;  /* 0x000000d714047211 */ /* 0x040fe200078c10ff */
[----:B------:R1:W-:Y:S03]  /*10b80*/  @P5 STG.E desc[UR16][R6.64], R146 ;  /* 0x0000009206005986 */ /* 0x0003e6000c101910 */
[----:B------:R-:W-:Y:S01]  /*10b90*/  LEA.HI.X.SX32 R5, R20, R217, 0x2, P6 ;  /* 0x000000d914057211 */ /* 0x000fe200030f16ff */
[----:B------:R1:W-:Y:S04]  /*10ba0*/  @P4 STG.E desc[UR16][R8.64], R147 ;  /* 0x0000009308004986 */ /* 0x0003e8000c101910 */
[----:B------:R1:W-:Y:S04]  /*10bb0*/  @P3 STG.E desc[UR16][R10.64], R156 ;  /* 0x0000009c0a003986 */ /* 0x0003e8000c101910 */
[----:B------:R1:W-:Y:S04]  /*10bc0*/  @P2 STG.E desc[UR16][R2.64], R157 ;  /* 0x0000009d02002986 */ /* 0x0003e8000c101910 */
[----:B------:R1:W-:Y:S01]  /*10bd0*/  @P1 STG.E desc[UR16][R4.64], R158 ;  /* 0x0000009e04001986 */ /* 0x0003e2000c101910 */
[----:B----4-:R-:W-:-:S13]  /*10be0*/  ISETP.LT.AND P0, PT, R250, UR4, !P0 ;  /* 0x00000004fa007c0c */ /* 0x010fda000c701270 */
[----:B-1----:R-:W-:Y:S05]  /*10bf0*/  @!P0 EXIT ;  /* 0x000000000000894d */ /* 0x002fea0003800000 */
[----:B------:R-:W-:Y:S01]  /*10c00*/  STG.E desc[UR16][R12.64], R159 ;  /* 0x0000009f0c007986 */ /* 0x000fe2000c101910 */
[----:B------:R-:W-:Y:S05]  /*10c10*/  EXIT ;  /* 0x000000000000794d */ /* 0x000fea0003800000 */
.L_x_2:
[----:B------:R-:W-:-:S00]  /*10c20*/  BRA `(.L_x_2) ;  /* 0xfffffffc00fc7947 */ /* 0x000fc0000383ffff */
[----:B------:R-:W-:-:S00]  /*10c30*/  NOP ;  /* 0x0000000000007918 */ /* 0x000fc00000000000 */
        /* <DEDUP_REMOVED lines=12> */
.L_x_3:


//--------------------- .nv.shared.matmul_kernel  --------------------------
	.section	.nv.shared.matmul_kernel,"aw",@nobits
	.sectionflags	@""
	.align	16
	.zero		1024


//--------------------- .nv.shared.reserved.0     --------------------------
	.section	.nv.shared.reserved.0,"aw",@nobits
	.weak		__nv_reservedSMEM_offset_0_alias
	.size		__nv_reservedSMEM_offset_0_alias, 0, 0
	.other		__nv_reservedSMEM_offset_0_alias,@"STO_CUDA_RESERVED_SHARED STV_DEFAULT"
__nv_reservedSMEM_offset_0_alias:
	.zero		0


//--------------------- .nv.constant0.matmul_kernel --------------------------
	.section	.nv.constant0.matmul_kernel,"a",@progbits
	.sectionflags	@""
	.align	4
.nv.constant0.matmul_kernel:
	.zero		608


//--------------------- SYMBOLS --------------------------

	.type		.nv.reservedSmem.offset0,@object
	.size		.nv.reservedSmem.offset0,0x4
